// auto-generated by cutlass_sweep.gemm — config: {"arch": "sm_90", "cluster_m": 2, "cluster_n": 1, "dtype": "int8", "dtype_b": "int8", "layout": "nt", "stages": 0, "tile_k": 256, "tile_m": 192, "tile_n": 160}
#include "cutlass/cutlass.h"
#include "cutlass/gemm/collective/collective_builder.hpp"
#include "cutlass/gemm/device/gemm_universal_adapter.h"
#include "cutlass/gemm/kernel/gemm_universal.hpp"
#include "cutlass/epilogue/collective/collective_builder.hpp"

using ElemA = int8_t;
using ElemB = int8_t;
using ElemCD = int8_t;
using Acc  = int32_t;
using TileShape    = cute::Shape<cute::_192, cute::_160, cute::_256>;
using ClusterShape = cute::Shape<cute::_2, cute::_1, cute::_1>;

using CollectiveEpilogue = typename cutlass::epilogue::collective::CollectiveBuilder<
    cutlass::arch::Sm90, cutlass::arch::OpClassTensorOp,
    TileShape, ClusterShape,
    cutlass::epilogue::collective::EpilogueTileAuto,
    Acc, Acc,
    ElemCD, cutlass::layout::RowMajor, 128 / cutlass::sizeof_bits<ElemCD>::value,
    ElemCD, cutlass::layout::RowMajor, 128 / cutlass::sizeof_bits<ElemCD>::value,
    cutlass::epilogue::collective::EpilogueScheduleAuto
  >::CollectiveOp;

using CollectiveMainloop = typename cutlass::gemm::collective::CollectiveBuilder<
    cutlass::arch::Sm90, cutlass::arch::OpClassTensorOp,
    ElemA, cutlass::layout::RowMajor, 128 / cutlass::sizeof_bits<ElemA>::value,
    ElemB, cutlass::layout::ColumnMajor, 128 / cutlass::sizeof_bits<ElemB>::value,
    Acc,
    TileShape, ClusterShape,
    cutlass::gemm::collective::StageCountAutoCarveout<static_cast<int>(sizeof(typename CollectiveEpilogue::SharedStorage))>,
    cutlass::gemm::collective::KernelScheduleAuto
  >::CollectiveOp;

using GemmKernel = cutlass::gemm::kernel::GemmUniversal<
    cute::Shape<int,int,int,int>,
    CollectiveMainloop,
    CollectiveEpilogue
>;
using Gemm = cutlass::gemm::device::GemmUniversalAdapter<GemmKernel>;

// Force the device kernel symbol into the cubin without needing a host main.
auto* _anchor = &cutlass::device_kernel<GemmKernel>;


// ===== COMPILED SASS (sm_90a) =====

	.target	sm_90a

	.elftype	@"ET_EXEC"


//--------------------- .note.nv.tkinfo           --------------------------
	.section	.note.nv.tkinfo,"",@"SHT_NOTE"
	.sectionflags	@"SHF_NOTE_NV_TKINFO"
	.tkinfo
        /*0018*/ 	.word	0x00000002
        /*0030*/ 	.string	""
        /*0030*/ 	.string	"ptxas"
        /*0030*/ 	.string	"Cuda compilation tools, release 13.0, V13.0.88"
        /*0030*/ 	.string	"Build cuda_13.0.r13.0/compiler.36424714_0"
        /*0030*/ 	.string	"-arch sm_90a -m 64 "



//--------------------- .note.nv.cuinfo           --------------------------
	.section	.note.nv.cuinfo,"",@"SHT_NOTE"
	.sectionflags	@"SHF_NOTE_NV_CUINFO"
        /*0018*/ 	.short	0x0002
        /*001a*/ 	.short	0x005a
        /*001c*/ 	.short	0x0082
	.zero		2


//--------------------- .nv.info                  --------------------------
	.section	.nv.info,"",@"SHT_CUDA_INFO"
	.align	4


	//----- nvinfo : EIATTR_REGCOUNT
	.align		4
        /*0000*/ 	.byte	0x04, 0x2f
        /*0002*/ 	.short	(.L_15 - .L_14)
	.align		4
.L_14:
        /*0004*/ 	.word	index@(_ZN7cutlass13device_kernelINS_4gemm6kernel13GemmUniversalIN4cute5tupleIJiiiiEEENS1_10collective13CollectiveMmaINS1_34MainloopSm90TmaGmmaWarpSpecializedILi2ENS5_IJNS4_1CILi2EEENSA_ILi1EEESC_EEENS1_35KernelTmaWarpSpecializedCooperativeEEENS5_IJNSA_ILi192EEENSA_ILi160EEENSA_ILi256EEEEEEaNS5_IJlSC_lEEEaSK_NS4_8TiledMMAINS4_8MMA_AtomIJNS4_4SM904GMMA26MMA_64x32x32_S32S8S8_SS_TNEEEENS4_6LayoutISD_NS5_IJSC_NSA_ILi0EEESS_EEEEENS5_IJNS4_10UnderscoreESV_SV_EEEEENS4_13SM90_TMA_LOADENS4_14ComposedLayoutINS4_7SwizzleILi3ELi4ELi3EEENS4_18smem_ptr_flag_bitsILi8EEENSR_INS5_IJNSA_ILi8EEENSA_ILi128EEEEEENS5_IJS15_SC_EEEEEEEvNS4_8identityENS4_23SM90_TMA_LOAD_MULTICASTES19_vS1A_EENS_8epilogue10collective6detail29Sm90TmaWarpSpecializedAdapterINS1E_15DefaultEpilogueIaSK_SK_NS1D_6thread17LinearCombinationIaLi1EiiLNS1I_9ScaleType4KindE0ELNS_15FloatRoundStyleE2EaEENS1_15EpilogueDefaultEEEEEvvEEEEvNT_6ParamsE)
        /*0008*/ 	.word	0x000000a8


	//----- nvinfo : EIATTR_FRAME_SIZE
	.align		4
.L_15:
        /*000c*/ 	.byte	0x04, 0x11
        /*000e*/ 	.short	(.L_17 - .L_16)
	.align		4
.L_16:
        /*0010*/ 	.word	index@(_ZN7cutlass13device_kernelINS_4gemm6kernel13GemmUniversalIN4cute5tupleIJiiiiEEENS1_10collective13CollectiveMmaINS1_34MainloopSm90TmaGmmaWarpSpecializedILi2ENS5_IJNS4_1CILi2EEENSA_ILi1EEESC_EEENS1_35KernelTmaWarpSpecializedCooperativeEEENS5_IJNSA_ILi192EEENSA_ILi160EEENSA_ILi256EEEEEEaNS5_IJlSC_lEEEaSK_NS4_8TiledMMAINS4_8MMA_AtomIJNS4_4SM904GMMA26MMA_64x32x32_S32S8S8_SS_TNEEEENS4_6LayoutISD_NS5_IJSC_NSA_ILi0EEESS_EEEEENS5_IJNS4_10UnderscoreESV_SV_EEEEENS4_13SM90_TMA_LOADENS4_14ComposedLayoutINS4_7SwizzleILi3ELi4ELi3EEENS4_18smem_ptr_flag_bitsILi8EEENSR_INS5_IJNSA_ILi8EEENSA_ILi128EEEEEENS5_IJS15_SC_EEEEEEEvNS4_8identityENS4_23SM90_TMA_LOAD_MULTICASTES19_vS1A_EENS_8epilogue10collective6detail29Sm90TmaWarpSpecializedAdapterINS1E_15DefaultEpilogueIaSK_SK_NS1D_6thread17LinearCombinationIaLi1EiiLNS1I_9ScaleType4KindE0ELNS_15FloatRoundStyleE2EaEENS1_15EpilogueDefaultEEEEEvvEEEEvNT_6ParamsE)
        /*0014*/ 	.word	0x00000008


	//----- nvinfo : EIATTR_MIN_STACK_SIZE
	.align		4
.L_17:
        /*0018*/ 	.byte	0x04, 0x12
        /*001a*/ 	.short	(.L_19 - .L_18)
	.align		4
.L_18:
        /*001c*/ 	.word	index@(_ZN7cutlass13device_kernelINS_4gemm6kernel13GemmUniversalIN4cute5tupleIJiiiiEEENS1_10collective13CollectiveMmaINS1_34MainloopSm90TmaGmmaWarpSpecializedILi2ENS5_IJNS4_1CILi2EEENSA_ILi1EEESC_EEENS1_35KernelTmaWarpSpecializedCooperativeEEENS5_IJNSA_ILi192EEENSA_ILi160EEENSA_ILi256EEEEEEaNS5_IJlSC_lEEEaSK_NS4_8TiledMMAINS4_8MMA_AtomIJNS4_4SM904GMMA26MMA_64x32x32_S32S8S8_SS_TNEEEENS4_6LayoutISD_NS5_IJSC_NSA_ILi0EEESS_EEEEENS5_IJNS4_10UnderscoreESV_SV_EEEEENS4_13SM90_TMA_LOADENS4_14ComposedLayoutINS4_7SwizzleILi3ELi4ELi3EEENS4_18smem_ptr_flag_bitsILi8EEENSR_INS5_IJNSA_ILi8EEENSA_ILi128EEEEEENS5_IJS15_SC_EEEEEEEvNS4_8identityENS4_23SM90_TMA_LOAD_MULTICASTES19_vS1A_EENS_8epilogue10collective6detail29Sm90TmaWarpSpecializedAdapterINS1E_15DefaultEpilogueIaSK_SK_NS1D_6thread17LinearCombinationIaLi1EiiLNS1I_9ScaleType4KindE0ELNS_15FloatRoundStyleE2EaEENS1_15EpilogueDefaultEEEEEvvEEEEvNT_6ParamsE)
        /*0020*/ 	.word	0x00000008
.L_19:


//--------------------- .nv.compat                --------------------------
	.section	.nv.compat,"",@"SHT_CUDA_COMPAT_INFO"
	.align	4
        /*0000*/ 	.byte	0x02, 0x09, 0x01, 0x00, 0x02, 0x02, 0x04, 0x00, 0x02, 0x05, 0x05, 0x00, 0x03, 0x07, 0x01, 0x01
        /*0010*/ 	.byte	0x02, 0x03, 0x01, 0x00, 0x02, 0x06, 0x01, 0x00, 0x04, 0x0b, 0x08, 0x00, 0x00, 0x00, 0x00, 0x00
        /*0020*/ 	.byte	0x00, 0x00, 0x00, 0x00


//--------------------- .nv.info._ZN7cutlass13device_kernelINS_4gemm6kernel13GemmUniversalIN4cute5tupleIJiiiiEEENS1_10collective13CollectiveMmaINS1_34MainloopSm90TmaGmmaWarpSpecializedILi2ENS5_IJNS4_1CILi2EEENSA_ILi1EEESC_EEENS1_35KernelTmaWarpSpecializedCooperativeEEENS5_IJNSA_ILi192EEENSA_ILi160EEENSA_ILi256EEEEEEaNS5_IJlSC_lEEEaSK_NS4_8TiledMMAINS4_8MMA_AtomIJNS4_4SM904GMMA26MMA_64x32x32_S32S8S8_SS_TNEEEENS4_6LayoutISD_NS5_IJSC_NSA_ILi0EEESS_EEEEENS5_IJNS4_10UnderscoreESV_SV_EEEEENS4_13SM90_TMA_LOADENS4_14ComposedLayoutINS4_7SwizzleILi3ELi4ELi3EEENS4_18smem_ptr_flag_bitsILi8EEENSR_INS5_IJNSA_ILi8EEENSA_ILi128EEEEEENS5_IJS15_SC_EEEEEEEvNS4_8identityENS4_23SM90_TMA_LOAD_MULTICASTES19_vS1A_EENS_8epilogue10collective6detail29Sm90TmaWarpSpecializedAdapterINS1E_15DefaultEpilogueIaSK_SK_NS1D_6thread17LinearCombinationIaLi1EiiLNS1I_9ScaleType4KindE0ELNS_15FloatRoundStyleE2EaEENS1_15EpilogueDefaultEEEEEvvEEEEvNT_6ParamsE --------------------------
	.section	.nv.info._ZN7cutlass13device_kernelINS_4gemm6kernel13GemmUniversalIN4cute5tupleIJiiiiEEENS1_10collective13CollectiveMmaINS1_34MainloopSm90TmaGmmaWarpSpecializedILi2ENS5_IJNS4_1CILi2EEENSA_ILi1EEESC_EEENS1_35KernelTmaWarpSpecializedCooperativeEEENS5_IJNSA_ILi192EEENSA_ILi160EEENSA_ILi256EEEEEEaNS5_IJlSC_lEEEaSK_NS4_8TiledMMAINS4_8MMA_AtomIJNS4_4SM904GMMA26MMA_64x32x32_S32S8S8_SS_TNEEEENS4_6LayoutISD_NS5_IJSC_NSA_ILi0EEESS_EEEEENS5_IJNS4_10UnderscoreESV_SV_EEEEENS4_13SM90_TMA_LOADENS4_14ComposedLayoutINS4_7SwizzleILi3ELi4ELi3EEENS4_18smem_ptr_flag_bitsILi8EEENSR_INS5_IJNSA_ILi8EEENSA_ILi128EEEEEENS5_IJS15_SC_EEEEEEEvNS4_8identityENS4_23SM90_TMA_LOAD_MULTICASTES19_vS1A_EENS_8epilogue10collective6detail29Sm90TmaWarpSpecializedAdapterINS1E_15DefaultEpilogueIaSK_SK_NS1D_6thread17LinearCombinationIaLi1EiiLNS1I_9ScaleType4KindE0ELNS_15FloatRoundStyleE2EaEENS1_15EpilogueDefaultEEEEEvvEEEEvNT_6ParamsE,"",@"SHT_CUDA_INFO"
	.sectionflags	@""
	.align	4


	//----- nvinfo : EIATTR_CUDA_API_VERSION
	.align		4
        /*0000*/ 	.byte	0x04, 0x37
        /*0002*/ 	.short	(.L_21 - .L_20)
.L_20:
        /*0004*/ 	.word	0x00000082


	//----- nvinfo : EIATTR_KPARAM_INFO
	.align		4
.L_21:
        /*0008*/ 	.byte	0x04, 0x17
        /*000a*/ 	.short	(.L_23 - .L_22)
.L_22:
        /*000c*/ 	.word	0x00000000
        /*0010*/ 	.short	0x0000
        /*0012*/ 	.short	0x0070
        /*0014*/ 	.byte	0x00, 0xf0, 0x01, 0x10


	//----- nvinfo : EIATTR_SPARSE_MMA_MASK
	.align		4
.L_23:
        /*0018*/ 	.byte	0x03, 0x50
        /*001a*/ 	.short	0x0000


	//----- nvinfo : EIATTR_MAXREG_COUNT
	.align		4
        /*001c*/ 	.byte	0x03, 0x1b
        /*001e*/ 	.short	0x00a8


	//----- nvinfo : EIATTR_NUM_BARRIERS
	.align		4
        /*0020*/ 	.byte	0x02, 0x4c
        /*0022*/ 	.byte	0x01
	.zero		1


	//----- nvinfo : EIATTR_EXTERNS
	.align		4
        /*0024*/ 	.byte	0x04, 0x0f
        /*0026*/ 	.short	(.L_25 - .L_24)


	//   ....[0]....
	.align		4
.L_24:
        /*0028*/ 	.word	index@(__assertfail)


	//----- nvinfo : EIATTR_ANNOTATIONS
	.align		4
.L_25:
        /*002c*/ 	.byte	0x04, 0x55
        /*002e*/ 	.short	(.L_27 - .L_26)


	//   ....[0]....
.L_26:
        /*0030*/ 	.word	0x00000001
        /*0034*/ 	.byte	0x80, 0x09, 0x00, 0x00, 0x01, 0x00, 0x00, 0x00, 0x90, 0x0e, 0x00, 0x00, 0x01, 0x00, 0x00, 0x00
        /*0044*/ 	.byte	0x20, 0x57, 0x00, 0x00, 0x01, 0x00, 0x00, 0x00, 0xd0, 0xd6, 0x00, 0x00, 0x01, 0x00, 0x00, 0x00
        /*0054*/ 	.byte	0xc0, 0xdc, 0x00, 0x00


	//----- nvinfo : EIATTR_MERCURY_ISA_VERSION
	.align		4
.L_27:
        /*0058*/ 	.byte	0x03, 0x5f
        /*005a*/ 	.short	0x0101


	//----- nvinfo : EIATTR_INT_WARP_WIDE_INSTR_OFFSETS
	.align		4
        /*005c*/ 	.byte	0x04, 0x31
        /*005e*/ 	.short	(.L_29 - .L_28)


	//   ....[0]....
.L_28:
        /*0060*/ 	.word	0x00000440


	//   ....[1]....
        /*0064*/ 	.word	0x00000460


	//   ....[2]....
        /*0068*/ 	.word	0x00000620


	//   ....[3]....
        /*006c*/ 	.word	0x00005660


	//----- nvinfo : EIATTR_COOP_GROUP_MASK_REGIDS
	.align		4
.L_29:
        /*0070*/ 	.byte	0x04, 0x29
        /*0072*/ 	.short	(.L_31 - .L_30)


	//   ....[0]....
.L_30:
        /*0074*/ 	.word	0xffffffff


	//   ....[1]....
        /*0078*/ 	.word	0xffffffff


	//   ....[2]....
        /*007c*/ 	.word	0xffffffff


	//   ....[3]....
        /*0080*/ 	.word	0xffffffff


	//   ....[4]....
        /*0084*/ 	.word	0xffffffff


	//   ....[5]....
        /*0088*/ 	.word	0xffffffff


	//----- nvinfo : EIATTR_COOP_GROUP_INSTR_OFFSETS
	.align		4
.L_31:
        /*008c*/ 	.byte	0x04, 0x28
        /*008e*/ 	.short	(.L_33 - .L_32)


	//   ....[0]....
.L_32:
        /*0090*/ 	.word	0x00000070


	//   ....[1]....
        /*0094*/ 	.word	0x00000080


	//   ....[2]....
        /*0098*/ 	.word	0x00000140


	//   ....[3]....
        /*009c*/ 	.word	0x000002a0


	//   ....[4]....
        /*00a0*/ 	.word	0x000007c0


	//   ....[5]....
        /*00a4*/ 	.word	0x00001260


	//----- nvinfo : EIATTR_REG_RECONFIG
	.align		4
.L_33:
        /*00a8*/ 	.byte	0x01, 0x54
	.zero		2


	//----- nvinfo : EIATTR_SYSCALL_OFFSETS
	.align		4
        /*00ac*/ 	.byte	0x04, 0x46
        /*00ae*/ 	.short	(.L_35 - .L_34)


	//   ....[0]....
.L_34:
        /*00b0*/ 	.word	0x00001420


	//----- nvinfo : EIATTR_MBARRIER_INSTR_OFFSETS
	.align		4
.L_35:
        /*00b4*/ 	.byte	0x04, 0x39
        /*00b6*/ 	.short	(.L_37 - .L_36)


	//   ....[0]....
.L_36:
        /*00b8*/ 	.word	0x00000240
        /*00bc*/ 	.word	0x000000ff
        /*00c0*/ 	.word	0x00000000
        /*00c4*/ 	.short	0x0100
        /*00c6*/ 	.byte	0x08
	.zero		1


	//   ....[1]....
        /*00c8*/ 	.word	0x00000250
        /*00cc*/ 	.word	0x000000ff
        /*00d0*/ 	.word	0x00000010
        /*00d4*/ 	.short	0x0100
        /*00d6*/ 	.byte	0x08
	.zero		1


	//   ....[2]....
        /*00d8*/ 	.word	0x00000260
        /*00dc*/ 	.word	0x000000ff
        /*00e0*/ 	.word	0x00000008
        /*00e4*/ 	.short	0x0100
        /*00e6*/ 	.byte	0x08
	.zero		1


	//   ....[3]....
        /*00e8*/ 	.word	0x00000270
        /*00ec*/ 	.word	0x000000ff
        /*00f0*/ 	.word	0x00000018
        /*00f4*/ 	.short	0x0100
        /*00f6*/ 	.byte	0x08
	.zero		1


	//   ....[4]....
        /*00f8*/ 	.word	0x000006b0
        /*00fc*/ 	.word	0x000000ff
        /*0100*/ 	.word	0x00000030
        /*0104*/ 	.short	0x0100
        /*0106*/ 	.byte	0x06
	.zero		1


	//   ....[5]....
        /*0108*/ 	.word	0x00000750
        /*010c*/ 	.word	0x000000ff
        /*0110*/ 	.word	0x00000038
        /*0114*/ 	.short	0x0100
        /*0116*/ 	.byte	0x06
	.zero		1


	//   ....[6]....
        /*0118*/ 	.word	0x000014f0
        /*011c*/ 	.word	0x00000003
        /*0120*/ 	.word	0x00000000
        /*0124*/ 	.short	0x010a
        /*0126*/ 	.byte	0x3f
	.zero		1


	//   ....[7]....
        /*0128*/ 	.word	0x00001530
        /*012c*/ 	.word	0x00000003
        /*0130*/ 	.word	0x00000000
        /*0134*/ 	.short	0x010a
        /*0136*/ 	.byte	0x3f
	.zero		1


	//   ....[8]....
        /*0138*/ 	.word	0x000035a0
        /*013c*/ 	.word	0x00000005
        /*0140*/ 	.word	0x00000000
        /*0144*/ 	.short	0x010a
        /*0146*/ 	.byte	0x3f
	.zero		1


	//   ....[9]....
        /*0148*/ 	.word	0x000035e0
        /*014c*/ 	.word	0x00000005
        /*0150*/ 	.word	0x00000000
        /*0154*/ 	.short	0x010a
        /*0156*/ 	.byte	0x3f
	.zero		1


	//   ....[10]....
        /*0158*/ 	.word	0x00005500
        /*015c*/ 	.word	0x00000005
        /*0160*/ 	.word	0x00000000
        /*0164*/ 	.short	0x0101
        /*0166*/ 	.byte	0x3f
	.zero		1


	//   ....[11]....
        /*0168*/ 	.word	0x000056e0
        /*016c*/ 	.word	0x00000003
        /*0170*/ 	.word	0x00000000
        /*0174*/ 	.short	0x0101
        /*0176*/ 	.byte	0x3f
	.zero		1


	//   ....[12]....
        /*0178*/ 	.word	0x0000e630
        /*017c*/ 	.word	0x0000000f
        /*0180*/ 	.word	0x00000010
        /*0184*/ 	.short	0x010a
        /*0186*/ 	.byte	0x3f
	.zero		1


	//   ....[13]....
        /*0188*/ 	.word	0x0000eac0
        /*018c*/ 	.word	0x00000003
        /*0190*/ 	.word	0x00000038
        /*0194*/ 	.short	0x0101
        /*0196*/ 	.byte	0x3f
	.zero		1


	//   ....[14]....
        /*0198*/ 	.word	0x0000f200
        /*019c*/ 	.word	0x00000005
        /*01a0*/ 	.word	0x00000000
        /*01a4*/ 	.short	0x010a
        /*01a6*/ 	.byte	0x3f
	.zero		1


	//   ....[15]....
        /*01a8*/ 	.word	0x0000f280
        /*01ac*/ 	.word	0x00000003
        /*01b0*/ 	.word	0x00000000
        /*01b4*/ 	.short	0x010a
        /*01b6*/ 	.byte	0x3f
	.zero		1


	//   ....[16]....
        /*01b8*/ 	.word	0x0000f2e0
        /*01bc*/ 	.word	0x00000003
        /*01c0*/ 	.word	0x00000000
        /*01c4*/ 	.short	0x010a
        /*01c6*/ 	.byte	0x3f
	.zero		1


	//   ....[17]....
        /*01c8*/ 	.word	0x0000f330
        /*01cc*/ 	.word	0x00000005
        /*01d0*/ 	.word	0x00000000
        /*01d4*/ 	.short	0x010a
        /*01d6*/ 	.byte	0x3f
	.zero		1


	//   ....[18]....
        /*01d8*/ 	.word	0x0000f400
        /*01dc*/ 	.word	0x0000000f
        /*01e0*/ 	.word	0x00000010
        /*01e4*/ 	.short	0x010a
        /*01e6*/ 	.byte	0x3f
	.zero		1


	//   ....[19]....
        /*01e8*/ 	.word	0x0000f4d0
        /*01ec*/ 	.word	0x00000005
        /*01f0*/ 	.word	0x00000000
        /*01f4*/ 	.short	0x010a
        /*01f6*/ 	.byte	0x3f
	.zero		1


	//----- nvinfo : EIATTR_NUM_MBARRIERS
	.align		4
.L_37:
        /*01f8*/ 	.byte	0x03, 0x38
        /*01fa*/ 	.short	0x0006


	//----- nvinfo : EIATTR_EXIT_INSTR_OFFSETS
	.align		4
        /*01fc*/ 	.byte	0x04, 0x1c
        /*01fe*/ 	.short	(.L_39 - .L_38)


	//   ....[0]....
.L_38:
        /*0200*/ 	.word	0x00000920


	//   ....[1]....
        /*0204*/ 	.word	0x00001180


	//   ....[2]....
        /*0208*/ 	.word	0x0000dd00


	//   ....[3]....
        /*020c*/ 	.word	0x0000e2a0


	//   ....[4]....
        /*0210*/ 	.word	0x0000f2d0


	//----- nvinfo : EIATTR_MAX_THREADS
	.align		4
.L_39:
        /*0214*/ 	.byte	0x04, 0x05
        /*0216*/ 	.short	(.L_41 - .L_40)
.L_40:
        /*0218*/ 	.word	0x00000180
        /*021c*/ 	.word	0x00000001
        /*0220*/ 	.word	0x00000001


	//----- nvinfo : EIATTR_CRS_STACK_SIZE
	.align		4
.L_41:
        /*0224*/ 	.byte	0x04, 0x1e
        /*0226*/ 	.short	(.L_43 - .L_42)
.L_42:
        /*0228*/ 	.word	0x00000000


	//----- nvinfo : EIATTR_CBANK_PARAM_SIZE
	.align		4
.L_43:
        /*022c*/ 	.byte	0x03, 0x19
        /*022e*/ 	.short	0x0470


	//----- nvinfo : EIATTR_PARAM_CBANK
	.align		4
        /*0230*/ 	.byte	0x04, 0x0a
        /*0232*/ 	.short	(.L_45 - .L_44)
	.align		4
.L_44:
        /*0234*/ 	.word	index@(.nv.constant0._ZN7cutlass13device_kernelINS_4gemm6kernel13GemmUniversalIN4cute5tupleIJiiiiEEENS1_10collective13CollectiveMmaINS1_34MainloopSm90TmaGmmaWarpSpecializedILi2ENS5_IJNS4_1CILi2EEENSA_ILi1EEESC_EEENS1_35KernelTmaWarpSpecializedCooperativeEEENS5_IJNSA_ILi192EEENSA_ILi160EEENSA_ILi256EEEEEEaNS5_IJlSC_lEEEaSK_NS4_8TiledMMAINS4_8MMA_AtomIJNS4_4SM904GMMA26MMA_64x32x32_S32S8S8_SS_TNEEEENS4_6LayoutISD_NS5_IJSC_NSA_ILi0EEESS_EEEEENS5_IJNS4_10UnderscoreESV_SV_EEEEENS4_13SM90_TMA_LOADENS4_14ComposedLayoutINS4_7SwizzleILi3ELi4ELi3EEENS4_18smem_ptr_flag_bitsILi8EEENSR_INS5_IJNSA_ILi8EEENSA_ILi128EEEEEENS5_IJS15_SC_EEEEEEEvNS4_8identityENS4_23SM90_TMA_LOAD_MULTICASTES19_vS1A_EENS_8epilogue10collective6detail29Sm90TmaWarpSpecializedAdapterINS1E_15DefaultEpilogueIaSK_SK_NS1D_6thread17LinearCombinationIaLi1EiiLNS1I_9ScaleType4KindE0ELNS_15FloatRoundStyleE2EaEENS1_15EpilogueDefaultEEEEEvvEEEEvNT_6ParamsE)
        /*0238*/ 	.short	0x0210
        /*023a*/ 	.short	0x0470


	//----- nvinfo : EIATTR_SW_WAR
	.align		4
.L_45:
        /*023c*/ 	.byte	0x04, 0x36
        /*023e*/ 	.short	(.L_47 - .L_46)
.L_46:
        /*0240*/ 	.word	0x00000008
.L_47:


//--------------------- .nv.callgraph             --------------------------
	.section	.nv.callgraph,"",@"SHT_CUDA_CALLGRAPH"
	.align	4
	.sectionentsize	8
	.align		4
        /*0000*/ 	.word	0x00000000
	.align		4
        /*0004*/ 	.word	0xffffffff
	.align		4
        /*0008*/ 	.word	index@(_ZN7cutlass13device_kernelINS_4gemm6kernel13GemmUniversalIN4cute5tupleIJiiiiEEENS1_10collective13CollectiveMmaINS1_34MainloopSm90TmaGmmaWarpSpecializedILi2ENS5_IJNS4_1CILi2EEENSA_ILi1EEESC_EEENS1_35KernelTmaWarpSpecializedCooperativeEEENS5_IJNSA_ILi192EEENSA_ILi160EEENSA_ILi256EEEEEEaNS5_IJlSC_lEEEaSK_NS4_8TiledMMAINS4_8MMA_AtomIJNS4_4SM904GMMA26MMA_64x32x32_S32S8S8_SS_TNEEEENS4_6LayoutISD_NS5_IJSC_NSA_ILi0EEESS_EEEEENS5_IJNS4_10UnderscoreESV_SV_EEEEENS4_13SM90_TMA_LOADENS4_14ComposedLayoutINS4_7SwizzleILi3ELi4ELi3EEENS4_18smem_ptr_flag_bitsILi8EEENSR_INS5_IJNSA_ILi8EEENSA_ILi128EEEEEENS5_IJS15_SC_EEEEEEEvNS4_8identityENS4_23SM90_TMA_LOAD_MULTICASTES19_vS1A_EENS_8epilogue10collective6detail29Sm90TmaWarpSpecializedAdapterINS1E_15DefaultEpilogueIaSK_SK_NS1D_6thread17LinearCombinationIaLi1EiiLNS1I_9ScaleType4KindE0ELNS_15FloatRoundStyleE2EaEENS1_15EpilogueDefaultEEEEEvvEEEEvNT_6ParamsE)
	.align		4
        /*000c*/ 	.word	index@(__assertfail)
	.align		4
        /*0010*/ 	.word	0x00000000
	.align		4
        /*0014*/ 	.word	0xfffffffe
	.align		4
        /*0018*/ 	.word	0x00000000
	.align		4
        /*001c*/ 	.word	0xfffffffd
	.align		4
        /*0020*/ 	.word	0x00000000
	.align		4
        /*0024*/ 	.word	0xfffffffc


//--------------------- .nv.constant4             --------------------------
	.section	.nv.constant4,"a",@progbits
	.align	8
	.align		8
.nv.constant4:
        /*0000*/ 	.dword	__assertfail
	.align		8
        /*0008*/ 	.dword	__unnamed_1
	.align		8
        /*0010*/ 	.dword	_ZN40_INTERNAL_bba78dc3_4_k_cu_50f4099d_167434cuda3std3__45__cpo5beginE
	.align		8
        /*0018*/ 	.dword	_ZN40_INTERNAL_bba78dc3_4_k_cu_50f4099d_167434cuda3std3__45__cpo3endE
	.align		8
        /*0020*/ 	.dword	_ZN40_INTERNAL_bba78dc3_4_k_cu_50f4099d_167434cuda3std3__45__cpo6cbeginE
	.align		8
        /*0028*/ 	.dword	_ZN40_INTERNAL_bba78dc3_4_k_cu_50f4099d_167434cuda3std3__45__cpo4cendE
	.align		8
        /*0030*/ 	.dword	_ZN40_INTERNAL_bba78dc3_4_k_cu_50f4099d_167434cuda3std3__442_GLOBAL__N__bba78dc3_4_k_cu_50f4099d_167436ignoreE
	.align		8
        /*0038*/ 	.dword	_ZN40_INTERNAL_bba78dc3_4_k_cu_50f4099d_167434cuda3std3__419piecewise_constructE
	.align		8
        /*0040*/ 	.dword	_ZN40_INTERNAL_bba78dc3_4_k_cu_50f4099d_167434cuda3std3__48in_placeE
	.align		8
        /*0048*/ 	.dword	_ZN40_INTERNAL_bba78dc3_4_k_cu_50f4099d_167434cuda3std6ranges3__45__cpo4swapE
	.align		8
        /*0050*/ 	.dword	_ZN40_INTERNAL_bba78dc3_4_k_cu_50f4099d_167434cuda3std6ranges3__45__cpo9iter_moveE
	.align		8
        /*0058*/ 	.dword	_ZN40_INTERNAL_bba78dc3_4_k_cu_50f4099d_167434cute7productE
	.align		8
        /*0060*/ 	.dword	_ZN40_INTERNAL_bba78dc3_4_k_cu_50f4099d_167434cute1_E
	.align		8
        /*0068*/ 	.dword	$str$22
	.align		8
        /*0070*/ 	.dword	$str$23


//--------------------- .text._ZN7cutlass13device_kernelINS_4gemm6kernel13GemmUniversalIN4cute5tupleIJiiiiEEENS1_10collective13CollectiveMmaINS1_34MainloopSm90TmaGmmaWarpSpecializedILi2ENS5_IJNS4_1CILi2EEENSA_ILi1EEESC_EEENS1_35KernelTmaWarpSpecializedCooperativeEEENS5_IJNSA_ILi192EEENSA_ILi160EEENSA_ILi256EEEEEEaNS5_IJlSC_lEEEaSK_NS4_8TiledMMAINS4_8MMA_AtomIJNS4_4SM904GMMA26MMA_64x32x32_S32S8S8_SS_TNEEEENS4_6LayoutISD_NS5_IJSC_NSA_ILi0EEESS_EEEEENS5_IJNS4_10UnderscoreESV_SV_EEEEENS4_13SM90_TMA_LOADENS4_14ComposedLayoutINS4_7SwizzleILi3ELi4ELi3EEENS4_18smem_ptr_flag_bitsILi8EEENSR_INS5_IJNSA_ILi8EEENSA_ILi128EEEEEENS5_IJS15_SC_EEEEEEEvNS4_8identityENS4_23SM90_TMA_LOAD_MULTICASTES19_vS1A_EENS_8epilogue10collective6detail29Sm90TmaWarpSpecializedAdapterINS1E_15DefaultEpilogueIaSK_SK_NS1D_6thread17LinearCombinationIaLi1EiiLNS1I_9ScaleType4KindE0ELNS_15FloatRoundStyleE2EaEENS1_15EpilogueDefaultEEEEEvvEEEEvNT_6ParamsE --------------------------
	.section	.text._ZN7cutlass13device_kernelINS_4gemm6kernel13GemmUniversalIN4cute5tupleIJiiiiEEENS1_10collective13CollectiveMmaINS1_34MainloopSm90TmaGmmaWarpSpecializedILi2ENS5_IJNS4_1CILi2EEENSA_ILi1EEESC_EEENS1_35KernelTmaWarpSpecializedCooperativeEEENS5_IJNSA_ILi192EEENSA_ILi160EEENSA_ILi256EEEEEEaNS5_IJlSC_lEEEaSK_NS4_8TiledMMAINS4_8MMA_AtomIJNS4_4SM904GMMA26MMA_64x32x32_S32S8S8_SS_TNEEEENS4_6LayoutISD_NS5_IJSC_NSA_ILi0EEESS_EEEEENS5_IJNS4_10UnderscoreESV_SV_EEEEENS4_13SM90_TMA_LOADENS4_14ComposedLayoutINS4_7SwizzleILi3ELi4ELi3EEENS4_18smem_ptr_flag_bitsILi8EEENSR_INS5_IJNSA_ILi8EEENSA_ILi128EEEEEENS5_IJS15_SC_EEEEEEEvNS4_8identityENS4_23SM90_TMA_LOAD_MULTICASTES19_vS1A_EENS_8epilogue10collective6detail29Sm90TmaWarpSpecializedAdapterINS1E_15DefaultEpilogueIaSK_SK_NS1D_6thread17LinearCombinationIaLi1EiiLNS1I_9ScaleType4KindE0ELNS_15FloatRoundStyleE2EaEENS1_15EpilogueDefaultEEEEEvvEEEEvNT_6ParamsE,"ax",@progbits
	.align	128
.text._ZN7cutlass13device_kernelINS_4gemm6kernel13GemmUniversalIN4cute5tupleIJiiiiEEENS1_10collective13CollectiveMmaINS1_34MainloopSm90TmaGmmaWarpSpecializedILi2ENS5_IJNS4_1CILi2EEENSA_ILi1EEESC_EEENS1_35KernelTmaWarpSpecializedCooperativeEEENS5_IJNSA_ILi192EEENSA_ILi160EEENSA_ILi256EEEEEEaNS5_IJlSC_lEEEaSK_NS4_8TiledMMAINS4_8MMA_AtomIJNS4_4SM904GMMA26MMA_64x32x32_S32S8S8_SS_TNEEEENS4_6LayoutISD_NS5_IJSC_NSA_ILi0EEESS_EEEEENS5_IJNS4_10UnderscoreESV_SV_EEEEENS4_13SM90_TMA_LOADENS4_14ComposedLayoutINS4_7SwizzleILi3ELi4ELi3EEENS4_18smem_ptr_flag_bitsILi8EEENSR_INS5_IJNSA_ILi8EEENSA_ILi128EEEEEENS5_IJS15_SC_EEEEEEEvNS4_8identityENS4_23SM90_TMA_LOAD_MULTICASTES19_vS1A_EENS_8epilogue10collective6detail29Sm90TmaWarpSpecializedAdapterINS1E_15DefaultEpilogueIaSK_SK_NS1D_6thread17LinearCombinationIaLi1EiiLNS1I_9ScaleType4KindE0ELNS_15FloatRoundStyleE2EaEENS1_15EpilogueDefaultEEEEEvvEEEEvNT_6ParamsE:
        .type           _ZN7cutlass13device_kernelINS_4gemm6kernel13GemmUniversalIN4cute5tupleIJiiiiEEENS1_10collective13CollectiveMmaINS1_34MainloopSm90TmaGmmaWarpSpecializedILi2ENS5_IJNS4_1CILi2EEENSA_ILi1EEESC_EEENS1_35KernelTmaWarpSpecializedCooperativeEEENS5_IJNSA_ILi192EEENSA_ILi160EEENSA_ILi256EEEEEEaNS5_IJlSC_lEEEaSK_NS4_8TiledMMAINS4_8MMA_AtomIJNS4_4SM904GMMA26MMA_64x32x32_S32S8S8_SS_TNEEEENS4_6LayoutISD_NS5_IJSC_NSA_ILi0EEESS_EEEEENS5_IJNS4_10UnderscoreESV_SV_EEEEENS4_13SM90_TMA_LOADENS4_14ComposedLayoutINS4_7SwizzleILi3ELi4ELi3EEENS4_18smem_ptr_flag_bitsILi8EEENSR_INS5_IJNSA_ILi8EEENSA_ILi128EEEEEENS5_IJS15_SC_EEEEEEEvNS4_8identityENS4_23SM90_TMA_LOAD_MULTICASTES19_vS1A_EENS_8epilogue10collective6detail29Sm90TmaWarpSpecializedAdapterINS1E_15DefaultEpilogueIaSK_SK_NS1D_6thread17LinearCombinationIaLi1EiiLNS1I_9ScaleType4KindE0ELNS_15FloatRoundStyleE2EaEENS1_15EpilogueDefaultEEEEEvvEEEEvNT_6ParamsE,@function
        .size           _ZN7cutlass13device_kernelINS_4gemm6kernel13GemmUniversalIN4cute5tupleIJiiiiEEENS1_10collective13CollectiveMmaINS1_34MainloopSm90TmaGmmaWarpSpecializedILi2ENS5_IJNS4_1CILi2EEENSA_ILi1EEESC_EEENS1_35KernelTmaWarpSpecializedCooperativeEEENS5_IJNSA_ILi192EEENSA_ILi160EEENSA_ILi256EEEEEEaNS5_IJlSC_lEEEaSK_NS4_8TiledMMAINS4_8MMA_AtomIJNS4_4SM904GMMA26MMA_64x32x32_S32S8S8_SS_TNEEEENS4_6LayoutISD_NS5_IJSC_NSA_ILi0EEESS_EEEEENS5_IJNS4_10UnderscoreESV_SV_EEEEENS4_13SM90_TMA_LOADENS4_14ComposedLayoutINS4_7SwizzleILi3ELi4ELi3EEENS4_18smem_ptr_flag_bitsILi8EEENSR_INS5_IJNSA_ILi8EEENSA_ILi128EEEEEENS5_IJS15_SC_EEEEEEEvNS4_8identityENS4_23SM90_TMA_LOAD_MULTICASTES19_vS1A_EENS_8epilogue10collective6detail29Sm90TmaWarpSpecializedAdapterINS1E_15DefaultEpilogueIaSK_SK_NS1D_6thread17LinearCombinationIaLi1EiiLNS1I_9ScaleType4KindE0ELNS_15FloatRoundStyleE2EaEENS1_15EpilogueDefaultEEEEEvvEEEEvNT_6ParamsE,(.L_x_389 - _ZN7cutlass13device_kernelINS_4gemm6kernel13GemmUniversalIN4cute5tupleIJiiiiEEENS1_10collective13CollectiveMmaINS1_34MainloopSm90TmaGmmaWarpSpecializedILi2ENS5_IJNS4_1CILi2EEENSA_ILi1EEESC_EEENS1_35KernelTmaWarpSpecializedCooperativeEEENS5_IJNSA_ILi192EEENSA_ILi160EEENSA_ILi256EEEEEEaNS5_IJlSC_lEEEaSK_NS4_8TiledMMAINS4_8MMA_AtomIJNS4_4SM904GMMA26MMA_64x32x32_S32S8S8_SS_TNEEEENS4_6LayoutISD_NS5_IJSC_NSA_ILi0EEESS_EEEEENS5_IJNS4_10UnderscoreESV_SV_EEEEENS4_13SM90_TMA_LOADENS4_14ComposedLayoutINS4_7SwizzleILi3ELi4ELi3EEENS4_18smem_ptr_flag_bitsILi8EEENSR_INS5_IJNSA_ILi8EEENSA_ILi128EEEEEENS5_IJS15_SC_EEEEEEEvNS4_8identityENS4_23SM90_TMA_LOAD_MULTICASTES19_vS1A_EENS_8epilogue10collective6detail29Sm90TmaWarpSpecializedAdapterINS1E_15DefaultEpilogueIaSK_SK_NS1D_6thread17LinearCombinationIaLi1EiiLNS1I_9ScaleType4KindE0ELNS_15FloatRoundStyleE2EaEENS1_15EpilogueDefaultEEEEEvvEEEEvNT_6ParamsE)
        .other          _ZN7cutlass13device_kernelINS_4gemm6kernel13GemmUniversalIN4cute5tupleIJiiiiEEENS1_10collective13CollectiveMmaINS1_34MainloopSm90TmaGmmaWarpSpecializedILi2ENS5_IJNS4_1CILi2EEENSA_ILi1EEESC_EEENS1_35KernelTmaWarpSpecializedCooperativeEEENS5_IJNSA_ILi192EEENSA_ILi160EEENSA_ILi256EEEEEEaNS5_IJlSC_lEEEaSK_NS4_8TiledMMAINS4_8MMA_AtomIJNS4_4SM904GMMA26MMA_64x32x32_S32S8S8_SS_TNEEEENS4_6LayoutISD_NS5_IJSC_NSA_ILi0EEESS_EEEEENS5_IJNS4_10UnderscoreESV_SV_EEEEENS4_13SM90_TMA_LOADENS4_14ComposedLayoutINS4_7SwizzleILi3ELi4ELi3EEENS4_18smem_ptr_flag_bitsILi8EEENSR_INS5_IJNSA_ILi8EEENSA_ILi128EEEEEENS5_IJS15_SC_EEEEEEEvNS4_8identityENS4_23SM90_TMA_LOAD_MULTICASTES19_vS1A_EENS_8epilogue10collective6detail29Sm90TmaWarpSpecializedAdapterINS1E_15DefaultEpilogueIaSK_SK_NS1D_6thread17LinearCombinationIaLi1EiiLNS1I_9ScaleType4KindE0ELNS_15FloatRoundStyleE2EaEENS1_15EpilogueDefaultEEEEEvvEEEEvNT_6ParamsE,@"STO_CUDA_ENTRY STV_DEFAULT"
_ZN7cutlass13device_kernelINS_4gemm6kernel13GemmUniversalIN4cute5tupleIJiiiiEEENS1_10collective13CollectiveMmaINS1_34MainloopSm90TmaGmmaWarpSpecializedILi2ENS5_IJNS4_1CILi2EEENSA_ILi1EEESC_EEENS1_35KernelTmaWarpSpecializedCooperativeEEENS5_IJNSA_ILi192EEENSA_ILi160EEENSA_ILi256EEEEEEaNS5_IJlSC_lEEEaSK_NS4_8TiledMMAINS4_8MMA_AtomIJNS4_4SM904GMMA26MMA_64x32x32_S32S8S8_SS_TNEEEENS4_6LayoutISD_NS5_IJSC_NSA_ILi0EEESS_EEEEENS5_IJNS4_10UnderscoreESV_SV_EEEEENS4_13SM90_TMA_LOADENS4_14ComposedLayoutINS4_7SwizzleILi3ELi4ELi3EEENS4_18smem_ptr_flag_bitsILi8EEENSR_INS5_IJNSA_ILi8EEENSA_ILi128EEEEEENS5_IJS15_SC_EEEEEEEvNS4_8identityENS4_23SM90_TMA_LOAD_MULTICASTES19_vS1A_EENS_8epilogue10collective6detail29Sm90TmaWarpSpecializedAdapterINS1E_15DefaultEpilogueIaSK_SK_NS1D_6thread17LinearCombinationIaLi1EiiLNS1I_9ScaleType4KindE0ELNS_15FloatRoundStyleE2EaEENS1_15EpilogueDefaultEEEEEvvEEEEvNT_6ParamsE:
[----:B------:R-:W0:Y:S02]  /*0000*/  LDC R1, c[0x0][0x28] ;  /* 0x00000a00ff017b82 */ /* 0x000e240000000800 */
[----:B0-----:R-:W-:Y:S01]  /*0010*/  VIADD R1, R1, 0xfffffff8 ;  /* 0xfffffff801017836 */ /* 0x001fe20000000000 */
[----:B------:R-:W0:Y:S01]  /*0020*/  S2R R6, SR_TID.X ;  /* 0x0000000000067919 */ /* 0x000e220000002100 */
[----:B------:R-:W-:Y:S01]  /*0030*/  ELECT P0, URZ, PT ;  /* 0x00000000003f782f */ /* 0x000fe20003800000 */
[----:B------:R-:W-:Y:S01]  /*0040*/  BSSY B0, `(.L_x_0) ;  /* 0x000000f000007945 */ /* 0x000fe20003800000 */
[--C-:B0-----:R-:W-:Y:S02]  /*0050*/  SHF.R.U32.HI R0, RZ, 0x5, R6.reuse ;  /* 0x00000005ff007819 */ /* 0x101fe40000011606 */
[----:B------:R-:W-:-:S03]  /*0060*/  SHF.R.U32.HI R3, RZ, 0x7, R6 ;  /* 0x00000007ff037819 */ /* 0x000fc60000011606 */
[----:B------:R-:W0:Y:S04]  /*0070*/  SHFL.IDX PT, R2, R0, RZ, 0x1f ;  /* 0x00001fff00027589 */ /* 0x000e2800000e0000 */
[----:B------:R1:W2:Y:S01]  /*0080*/  SHFL.IDX PT, R5, R3, RZ, 0x1f ;  /* 0x00001fff03057589 */ /* 0x0002a200000e0000 */
[----:B0-----:R-:W-:-:S13]  /*0090*/  ISETP.NE.OR P0, PT, R2, RZ, !P0 ;  /* 0x000000ff0200720c */ /* 0x001fda0004705670 */
[----:B-12---:R-:W-:Y:S05]  /*00a0*/  @P0 BRA `(.L_x_1) ;  /* 0x0000000000200947 */ /* 0x006fea0003800000 */
[----:B------:R-:W-:Y:S02]  /*00b0*/  ULDC.64 UR4, c[0x0][0x198] ;  /* 0x0000660000047ab9 */ /* 0x000fe40000000a00 */
[----:B------:R-:W-:Y:S02]  /*00c0*/  UIADD3 UR6, UP0, UR4, 0xf0, URZ ;  /* 0x000000f004067890 */ /* 0x000fe4000ff1e03f */
[----:B------:R-:W-:Y:S02]  /*00d0*/  UIADD3 UR4, UP1, UR4, 0x1f0, URZ ;  /* 0x000001f004047890 */ /* 0x000fe4000ff3e03f */
[----:B------:R-:W-:Y:S02]  /*00e0*/  UIADD3.X UR7, URZ, UR5, URZ, UP0, !UPT ;  /* 0x000000053f077290 */ /* 0x000fe400087fe43f */
[----:B------:R-:W-:-:S07]  /*00f0*/  UIADD3.X UR5, URZ, UR5, URZ, UP1, !UPT ;  /* 0x000000053f057290 */ /* 0x000fce0008ffe43f */
[----:B------:R0:W-:Y:S02]  /*0100*/  UTMACCTL.PF [UR6] ;  /* 0x00000000060079b9 */ /* 0x0001e40008040000 */
[----:B------:R0:W-:Y:S02]  /*0110*/  UTMACCTL.PF [UR4] ;  /* 0x00000000040079b9 */ /* 0x0001e40008040000 */
[----:B0-----:R-:W-:Y:S01]  /*0120*/  NOP ;  /* 0x0000000000007918 */ /* 0x001fe20000000000 */
.L_x_1:
[----:B------:R-:W-:Y:S05]  /*0130*/  BSYNC B0 ;  /* 0x0000000000007941 */ /* 0x000fea0003800000 */
.L_x_0:
[----:B------:R-:W0:Y:S02]  /*0140*/  SHFL.IDX PT, R3, R0, RZ, 0x1f ;  /* 0x00001fff00037589 */ /* 0x000e2400000e0000 */
[----:B0-----:R-:W-:-:S13]  /*0150*/  ISETP.NE.AND P0, PT, R3, RZ, PT ;  /* 0x000000ff0300720c */ /* 0x001fda0003f05270 */
[----:B------:R-:W-:Y:S05]  /*0160*/  @P0 BRA `(.L_x_2) ;  /* 0x0000000000480947 */ /* 0x000fea0003800000 */
[----:B------:R-:W0:Y:S01]  /*0170*/  S2UR UR8, SR_CgaCtaId ;  /* 0x00000000000879c3 */ /* 0x000e220000008800 */
[----:B------:R-:W-:Y:S01]  /*0180*/  UMOV UR4, 0x400 ;  /* 0x0000040000047882 */ /* 0x000fe20000000000 */
[----:B------:R-:W-:Y:S01]  /*0190*/  UMOV UR5, 0x1 ;  /* 0x0000000100057882 */ /* 0x000fe20000000000 */
[----:B------:R-:W-:Y:S01]  /*01a0*/  UMOV UR6, 0x4 ;  /* 0x0000000400067882 */ /* 0x000fe20000000000 */
[----:B------:R-:W-:Y:S01]  /*01b0*/  ELECT P0, URZ, PT ;  /* 0x00000000003f782f */ /* 0x000fe20003800000 */
[----:B------:R-:W-:-:S04]  /*01c0*/  UIADD3 UR6, -UR6, 0x100000, URZ ;  /* 0x0010000006067890 */ /* 0x000fc8000fffe13f */
[----:B------:R-:W-:Y:S02]  /*01d0*/  USHF.L.U32 UR7, UR6, 0xb, URZ ;  /* 0x0000000b06077899 */ /* 0x000fe4000800063f */
[----:B------:R-:W-:Y:S02]  /*01e0*/  USHF.L.U32 UR6, UR6, 0x1, URZ ;  /* 0x0000000106067899 */ /* 0x000fe4000800063f */
[----:B0-----:R-:W-:Y:S02]  /*01f0*/  ULEA UR8, UR8, UR4, 0x18 ;  /* 0x0000000408087291 */ /* 0x001fe4000f8ec03f */
[----:B------:R-:W-:-:S04]  /*0200*/  UIADD3 UR4, -UR5, 0x100000, URZ ;  /* 0x0010000005047890 */ /* 0x000fc8000fffe13f */
[----:B------:R-:W-:Y:S02]  /*0210*/  USHF.L.U32 UR5, UR4, 0xb, URZ ;  /* 0x0000000b04057899 */ /* 0x000fe4000800063f */
[----:B------:R-:W-:Y:S01]  /*0220*/  USHF.L.U32 UR4, UR4, 0x1, URZ ;  /* 0x0000000104047899 */ /* 0x000fe2000800063f */
[----:B------:R-:W0:Y:S11]  /*0230*/  FENCE.VIEW.ASYNC.S ;  /* 0x00000000000073c6 */ /* 0x000e360000000000 */
[----:B0-----:R0:W1:Y:S01]  /*0240*/  SYNCS.EXCH.64 URZ, [UR8], UR4 ;  /* 0x00000004083f75b2 */ /* 0x0010620008000100 */
[----:B------:R0:W2:Y:S01]  /*0250*/  SYNCS.EXCH.64 URZ, [UR8+0x10], UR6 ;  /* 0x00001006083f75b2 */ /* 0x0000a20008000100 */
[----:B------:R0:W3:Y:S01]  /*0260*/  SYNCS.EXCH.64 URZ, [UR8+0x8], UR4 ;  /* 0x00000804083f75b2 */ /* 0x0000e20008000100 */
[----:B------:R0:W4:Y:S01]  /*0270*/  SYNCS.EXCH.64 URZ, [UR8+0x18], UR6 ;  /* 0x00001806083f75b2 */ /* 0x0001220008000100 */
[----:B------:R-:W-:Y:S01]  /*0280*/  NOP ;  /* 0x0000000000007918 */ /* 0x000fe20000000000 */
.L_x_2:
[----:B------:R-:W-:Y:S01]  /*0290*/  SHF.R.S32.HI R4, RZ, 0x1f, R6 ;  /* 0x0000001fff047819 */ /* 0x000fe20000011406 */
[----:B------:R-:W5:Y:S01]  /*02a0*/  SHFL.IDX PT, R0, R0, RZ, 0x1f ;  /* 0x00001fff00007589 */ /* 0x000f6200000e0000 */
[----:B0-----:R-:W0:Y:S01]  /*02b0*/  S2UR UR8, SR_CTAID.X ;  /* 0x00000000000879c3 */ /* 0x001e220000002500 */
[----:B------:R-:W-:Y:S02]  /*02c0*/  ELECT P0, URZ, PT ;  /* 0x00000000003f782f */ /* 0x000fe40003800000 */
[----:B------:R-:W-:Y:S01]  /*02d0*/  LEA.HI R4, R4, R6, RZ, 0x7 ;  /* 0x0000000604047211 */ /* 0x000fe200078f38ff */
[----:B------:R-:W-:Y:S01]  /*02e0*/  ULDC UR4, c[0x0][0x150] ;  /* 0x0000540000047ab9 */ /* 0x000fe20000000800 */
[----:B------:R-:W-:Y:S01]  /*02f0*/  SHF.R.S32.HI R8, RZ, 0x1f, R3 ;  /* 0x0000001fff087819 */ /* 0x000fe20000011403 */
[----:B------:R-:W-:Y:S01]  /*0300*/  NOP ;  /* 0x0000000000007918 */ /* 0x000fe20000000000 */
[----:B------:R-:W-:Y:S01]  /*0310*/  LOP3.LUT R4, R4, 0xffffff80, RZ, 0xc0, !PT ;  /* 0xffffff8004047812 */ /* 0x000fe200078ec0ff */
[----:B------:R-:W-:Y:S01]  /*0320*/  NOP ;  /* 0x0000000000007918 */ /* 0x000fe20000000000 */
[----:B------:R-:W-:Y:S01]  /*0330*/  LEA.HI R8, R8, R3, RZ, 0x2 ;  /* 0x0000000308087211 */ /* 0x000fe200078f10ff */
[----:B------:R-:W1:Y:S01]  /*0340*/  LDC R10, c[0x0][0x144] ;  /* 0x00005100ff0a7b82 */ /* 0x000e620000000800 */
[----:B------:R-:W-:Y:S01]  /*0350*/  ISETP.NE.AND P3, PT, R5, RZ, PT ;  /* 0x000000ff0500720c */ /* 0x000fe20003f65270 */
[----:B------:R-:W-:Y:S01]  /*0360*/  IMAD.IADD R6, R6, 0x1, -R4 ;  /* 0x0000000106067824 */ /* 0x000fe200078e0a04 */
[----:B------:R-:W-:Y:S01]  /*0370*/  LOP3.LUT R8, R8, 0x3ffffffc, RZ, 0xc0, !PT ;  /* 0x3ffffffc08087812 */ /* 0x000fe200078ec0ff */
[----:B------:R-:W2:Y:S03]  /*0380*/  S2R R4, SR_CTAID.Y ;  /* 0x0000000000047919 */ /* 0x000ea60000002600 */
[----:B------:R-:W-:Y:S01]  /*0390*/  SHF.R.S32.HI R7, RZ, 0x1f, R6 ;  /* 0x0000001fff077819 */ /* 0x000fe20000011406 */
[----:B------:R-:W-:Y:S01]  /*03a0*/  IMAD.IADD R8, R3, 0x1, -R8 ;  /* 0x0000000103087824 */ /* 0x000fe200078e0a08 */
[----:B------:R-:W3:Y:S02]  /*03b0*/  LDC R13, c[0x0][0x140] ;  /* 0x00005000ff0d7b82 */ /* 0x000ee40000000800 */
[----:B------:R-:W-:-:S02]  /*03c0*/  LEA.HI R7, R7, R6, RZ, 0x3 ;  /* 0x0000000607077211 */ /* 0x000fc400078f18ff */
[----:B-----5:R-:W-:Y:S02]  /*03d0*/  ISETP.NE.OR P0, PT, R0, RZ, !P0 ;  /* 0x000000ff0000720c */ /* 0x020fe40004705670 */
[--C-:B------:R-:W-:Y:S02]  /*03e0*/  SHF.R.S32.HI R0, RZ, 0x3, R7.reuse ;  /* 0x00000003ff007819 */ /* 0x100fe40000011407 */
[----:B------:R-:W-:Y:S02]  /*03f0*/  SHF.R.S32.HI R7, RZ, 0x1f, R7 ;  /* 0x0000001fff077819 */ /* 0x000fe40000011407 */
[----:B0-----:R-:W-:Y:S02]  /*0400*/  I2FP.F32.U32 R9, UR8 ;  /* 0x0000000800097c45 */ /* 0x001fe40008201000 */
[----:B------:R-:W-:-:S03]  /*0410*/  LEA.HI R7, R7, R0, RZ, 0x2 ;  /* 0x0000000007077211 */ /* 0x000fc600078f10ff */
[----:B------:R-:W-:Y:S01]  /*0420*/  FMUL R9, R9, UR4 ;  /* 0x0000000409097c20 */ /* 0x000fe20008400000 */
[----:B------:R-:W-:Y:S01]  /*0430*/  LOP3.LUT R7, R7, 0xfffffffc, RZ, 0xc0, !PT ;  /* 0xfffffffc07077812 */ /* 0x000fe200078ec0ff */
[----:B------:R-:W-:Y:S01]  /*0440*/  VOTEU.ALL UP0, P0 ;  /* 0x00000000003f7886 */ /* 0x000fe20000000000 */
[----:B------:R-:W-:Y:S01]  /*0450*/  ULDC UR4, c[0x0][0x154] ;  /* 0x0000550000047ab9 */ /* 0x000fe20000000800 */
[----:B------:R-:W-:Y:S02]  /*0460*/  VOTEU.ALL UP1, P0 ;  /* 0x00000000003f7886 */ /* 0x000fe40000020000 */
[----:B------:R-:W0:Y:S01]  /*0470*/  F2I.U32.TRUNC.NTZ R9, R9 ;  /* 0x0000000900097305 */ /* 0x000e22000020f000 */
[----:B------:R-:W-:Y:S01]  /*0480*/  IMAD.IADD R7, R0, 0x1, -R7 ;  /* 0x0000000100077824 */ /* 0x000fe200078e0a07 */
[----:B------:R-:W5:Y:S01]  /*0490*/  @!UP0 S2UR UR7, SR_CgaCtaId ;  /* 0x00000000000789c3 */ /* 0x000f620000008800 */
[----:B------:R-:W-:Y:S01]  /*04a0*/  @!UP0 UMOV UR6, 0x400 ;  /* 0x0000040000068882 */ /* 0x000fe20000000000 */
[----:B---3--:R-:W-:Y:S01]  /*04b0*/  ISETP.EQ.U32.AND P2, PT, R13, 0x1, PT ;  /* 0x000000010d00780c */ /* 0x008fe20003f42070 */
[----:B------:R-:W-:Y:S01]  /*04c0*/  IMAD R8, R8, 0x4, R7 ;  /* 0x0000000408087824 */ /* 0x000fe200078e0207 */
[----:B--2---:R-:W-:-:S04]  /*04d0*/  I2FP.F32.U32 R3, R4 ;  /* 0x0000000400037245 */ /* 0x004fc80000201000 */
[----:B------:R-:W-:Y:S01]  /*04e0*/  LEA.HI R0, R8, R8, RZ, 0x1 ;  /* 0x0000000808007211 */ /* 0x000fe200078f08ff */
[----:B------:R-:W-:Y:S01]  /*04f0*/  FMUL R12, R3, UR4 ;  /* 0x00000004030c7c20 */ /* 0x000fe20008400000 */
[----:B------:R-:W2:Y:S01]  /*0500*/  LDC R7, c[0x0][0x148] ;  /* 0x00005200ff077b82 */ /* 0x000ea20000000800 */
[----:B------:R-:W-:Y:S01]  /*0510*/  UMOV UR4, 0x20 ;  /* 0x0000002000047882 */ /* 0x000fe20000000000 */
[----:B------:R-:W-:Y:S01]  /*0520*/  LOP3.LUT R11, R0, 0xfffffffe, RZ, 0xc0, !PT ;  /* 0xfffffffe000b7812 */ /* 0x000fe200078ec0ff */
[----:B0-----:R-:W-:Y:S01]  /*0530*/  IMAD.MOV R15, RZ, RZ, -R9 ;  /* 0x000000ffff0f7224 */ /* 0x001fe200078e0a09 */
[----:B------:R-:W-:Y:S01]  /*0540*/  SHF.R.S32.HI R9, RZ, 0x1f, R2 ;  /* 0x0000001fff097819 */ /* 0x000fe20000011402 */
[----:B------:R-:W0:Y:S01]  /*0550*/  F2I.U32.TRUNC.NTZ R12, R12 ;  /* 0x0000000c000c7305 */ /* 0x000e22000020f000 */
[----:B------:R-:W-:-:S04]  /*0560*/  @!UP0 UIADD3 UR4, -UR4, 0x100000, URZ ;  /* 0x0010000004048890 */ /* 0x000fc8000fffe13f */
[----:B------:R-:W-:Y:S02]  /*0570*/  @!UP0 USHF.L.U32 UR5, UR4, 0xb, URZ ;  /* 0x0000000b04058899 */ /* 0x000fe4000800063f */
[----:B------:R-:W-:Y:S01]  /*0580*/  @!UP0 USHF.L.U32 UR4, UR4, 0x1, URZ ;  /* 0x0000000104048899 */ /* 0x000fe2000800063f */
[----:B-1----:R-:W-:Y:S01]  /*0590*/  IMAD R3, R10, R15, UR8 ;  /* 0x000000080a037e24 */ /* 0x002fe2000f8e020f */
[----:B------:R-:W-:Y:S01]  /*05a0*/  LEA.HI R9, R9, R2, RZ, 0x2 ;  /* 0x0000000209097211 */ /* 0x000fe200078f10ff */
[C---:B------:R-:W-:Y:S02]  /*05b0*/  IMAD.IADD R0, R8.reuse, 0x1, -R11 ;  /* 0x0000000108007824 */ /* 0x040fe400078e0a0b */
[----:B------:R-:W-:Y:S01]  /*05c0*/  IMAD.SHL.U32 R11, R8, 0x4, RZ ;  /* 0x00000004080b7824 */ /* 0x000fe200078e00ff */
[----:B------:R-:W-:Y:S02]  /*05d0*/  LOP3.LUT R9, R9, 0xfffffffc, RZ, 0xc0, !PT ;  /* 0xfffffffc09097812 */ /* 0x000fe400078ec0ff */
[----:B------:R-:W-:Y:S01]  /*05e0*/  ISETP.NE.AND P4, PT, R0, R3, PT ;  /* 0x000000030000720c */ /* 0x000fe20003f85270 */
[----:B-----5:R-:W-:Y:S01]  /*05f0*/  @!UP0 ULEA UR6, UR7, UR6, 0x18 ;  /* 0x0000000607068291 */ /* 0x020fe2000f8ec03f */
[----:B------:R-:W-:Y:S01]  /*0600*/  LOP3.LUT R16, R8, 0xc, R11, 0x78, !PT ;  /* 0x0000000c08107812 */ /* 0x000fe200078e780b */
[----:B------:R-:W-:Y:S01]  /*0610*/  IMAD.IADD R0, R2, 0x1, -R9 ;  /* 0x0000000102007824 */ /* 0x000fe200078e0a09 */
[----:B------:R-:W-:Y:S01]  /*0620*/  VOTEU.ALL UP0, P0 ;  /* 0x00000000003f7886 */ /* 0x000fe20000000000 */
[----:B------:R-:W-:Y:S01]  /*0630*/  LOP3.LUT P0, RZ, R6, 0x7, RZ, 0xc0, !PT ;  /* 0x0000000706ff7812 */ /* 0x000fe2000780c0ff */
[----:B0-----:R-:W-:-:S02]  /*0640*/  IMAD.MOV R14, RZ, RZ, -R12 ;  /* 0x000000ffff0e7224 */ /* 0x001fc400078e0a0c */
[----:B------:R-:W-:Y:S01]  /*0650*/  ISETP.NE.AND P1, PT, R0, 0x3, PT ;  /* 0x000000030000780c */ /* 0x000fe20003f25270 */
[----:B------:R-:W-:Y:S01]  /*0660*/  VIADD R6, R5, 0xffffffff ;  /* 0xffffffff05067836 */ /* 0x000fe20000000000 */
[----:B------:R-:W-:Y:S01]  /*0670*/  ISETP.LT.U32.AND P0, PT, R16, 0x2, !P0 ;  /* 0x000000021000780c */ /* 0x000fe20004701070 */
[----:B--2---:R-:W-:Y:S01]  /*0680*/  IMAD R9, R7, R14, R4 ;  /* 0x0000000e07097224 */ /* 0x004fe200078e0204 */
[----:B------:R-:W-:Y:S01]  /*0690*/  ISETP.EQ.OR P1, PT, R0, RZ, !P1 ;  /* 0x000000ff0000720c */ /* 0x000fe20004f22670 */
[----:B------:R-:W0:Y:S02]  /*06a0*/  FENCE.VIEW.ASYNC.S ;  /* 0x00000000000073c6 */ /* 0x000e240000000000 */
[----:B0-----:R0:W1:Y:S01]  /*06b0*/  @!UP0 SYNCS.EXCH.64 URZ, [UR6+0x30], UR4 ;  /* 0x00003004063f85b2 */ /* 0x0010620008000100 */
[----:B------:R-:W-:Y:S02]  /*06c0*/  @P4 LEA.HI R2, R16, R16, RZ, 0x1 ;  /* 0x0000001010024211 */ /* 0x000fe400078f08ff */
[----:B------:R-:W-:-:S02]  /*06d0*/  ISETP.EQ.AND P1, PT, R5, RZ, P1 ;  /* 0x000000ff0500720c */ /* 0x000fc40000f22270 */
[----:B------:R-:W-:Y:S02]  /*06e0*/  @P4 SHF.R.S32.HI R2, RZ, 0x1, R2 ;  /* 0x00000001ff024819 */ /* 0x000fe40000011402 */
[----:B------:R-:W-:Y:S02]  /*06f0*/  ISETP.GE.U32.AND P6, PT, R6, 0x2, PT ;  /* 0x000000020600780c */ /* 0x000fe40003fc6070 */
[----:B------:R-:W-:Y:S01]  /*0700*/  @P4 ISETP.NE.AND P5, PT, R2, R9, PT ;  /* 0x000000090200420c */ /* 0x000fe20003fa5270 */
[----:B------:R-:W-:Y:S01]  /*0710*/  IMAD.MOV.U32 R2, RZ, RZ, 0x1 ;  /* 0x00000001ff027424 */ /* 0x000fe200078e00ff */
[----:B------:R-:W-:Y:S02]  /*0720*/  SEL R9, RZ, 0x1, !P0 ;  /* 0x00000001ff097807 */ /* 0x000fe40004000000 */
[----:B------:R-:W-:Y:S02]  /*0730*/  @P4 SEL R2, RZ, 0x1, P5 ;  /* 0x00000001ff024807 */ /* 0x000fe40002800000 */
[----:B------:R-:W-:Y:S01]  /*0740*/  SEL R17, RZ, 0x1, !P1 ;  /* 0x00000001ff117807 */ /* 0x000fe20004800000 */
[----:B------:R0:W2:Y:S01]  /*0750*/  @!UP1 SYNCS.EXCH.64 URZ, [UR6+0x38], UR4 ;  /* 0x00003804063f95b2 */ /* 0x0000a20008000100 */
[----:B------:R-:W-:Y:S01]  /*0760*/  LOP3.LUT R2, R2, R9, RZ, 0xc0, !PT ;  /* 0x0000000902027212 */ /* 0x000fe200078ec0ff */
[----:B------:R-:W-:Y:S01]  /*0770*/  NOP ;  /* 0x0000000000007918 */ /* 0x000fe20000000000 */
[----:B------:R-:W-:Y:S01]  /*0780*/  SEL R17, R17, 0x2, P6 ;  /* 0x0000000211117807 */ /* 0x000fe20003000000 */
[----:B------:R-:W-:Y:S06]  /*0790*/  @!P2 BRA `(.L_x_3) ;  /* 0x000000000008a947 */ /* 0x000fec0003800000 */
[----:B-12-4-:R-:W-:Y:S01]  /*07a0*/  UCGABAR_ARV ;  /* 0x00000000000079c7 */ /* 0x016fe20008000000 */
[----:B------:R-:W-:Y:S05]  /*07b0*/  BRA `(.L_x_4) ;  /* 0x0000000000047947 */ /* 0x000fea0003800000 */
.L_x_3:
[----:B-12-4-:R-:W-:Y:S01]  /*07c0*/  NOP ;  /* 0x0000000000007918 */ /* 0x016fe20000000000 */
.L_x_4:
[----:B------:R-:W1:Y:S01]  /*07d0*/  LDC R8, c[0x0][0x65c] ;  /* 0x00019700ff087b82 */ /* 0x000e620000000800 */
[----:B------:R-:W-:Y:S01]  /*07e0*/  IMAD.MOV.U32 R9, RZ, RZ, RZ ;  /* 0x000000ffff097224 */ /* 0x000fe200078e00ff */
[----:B-1----:R-:W-:Y:S01]  /*07f0*/  ISETP.NE.AND P1, PT, R8, 0x1, PT ;  /* 0x000000010800780c */ /* 0x002fe20003f25270 */
[----:B------:R-:W-:-:S12]  /*0800*/  IMAD.U32 R8, RZ, RZ, UR8 ;  /* 0x00000008ff087e24 */ /* 0x000fd8000f8e00ff */
[----:B------:R-:W1:Y:S01]  /*0810*/  @P1 LDC R11, c[0x0][0x10] ;  /* 0x00000400ff0b1b82 */ /* 0x000e620000000800 */
[----:B------:R-:W-:Y:S02]  /*0820*/  @P1 IMAD.MOV.U32 R5, RZ, RZ, RZ ;  /* 0x000000ffff051224 */ /* 0x000fe400078e00ff */
[----:B------:R-:W-:-:S05]  /*0830*/  @P1 IMAD.MOV.U32 R15, RZ, RZ, RZ ;  /* 0x000000ffff0f1224 */ /* 0x000fca00078e00ff */
[----:B------:R-:W2:Y:S01]  /*0840*/  @!P1 LDC R13, c[0x0][0xc] ;  /* 0x00000300ff0d9b82 */ /* 0x000ea20000000800 */
[----:B-1----:R-:W-:-:S04]  /*0850*/  @P1 IMAD.WIDE.U32 R10, R11, UR8, R4 ;  /* 0x000000080b0a1c25 */ /* 0x002fc8000f8e0004 */
[----:B------:R-:W-:Y:S02]  /*0860*/  @P1 IMAD.MOV.U32 R19, RZ, RZ, R10 ;  /* 0x000000ffff131224 */ /* 0x000fe400078e000a */
[----:B------:R-:W-:Y:S02]  /*0870*/  @P1 IMAD.IADD R18, R11, 0x1, R15 ;  /* 0x000000010b121824 */ /* 0x000fe400078e020f */
[----:B--2---:R-:W-:-:S04]  /*0880*/  @!P1 IMAD.WIDE.U32 R8, R4, R13, R8 ;  /* 0x0000000d04089225 */ /* 0x004fc800078e0008 */
[----:B------:R-:W-:Y:S02]  /*0890*/  @!P1 IMAD.MOV.U32 R19, RZ, RZ, R8 ;  /* 0x000000ffff139224 */ /* 0x000fe400078e0008 */
[----:B------:R-:W-:Y:S01]  /*08a0*/  @!P1 IMAD.MOV.U32 R18, RZ, RZ, R9 ;  /* 0x000000ffff129224 */ /* 0x000fe200078e0009 */
[----:B------:R-:W-:Y:S06]  /*08b0*/  @!P2 BRA `(.L_x_5) ;  /* 0x00000000000ca947 */ /* 0x000fec0003800000 */
[----:B------:R-:W-:Y:S01]  /*08c0*/  UCGABAR_WAIT ;  /* 0x0000000000007dc7 */ /* 0x000fe20008000000 */
[----:B------:R-:W-:Y:S01]  /*08d0*/  CCTL.IVALL ;  /* 0x00000000ff00798f */ /* 0x000fe20002000000 */
[----:B------:R-:W-:Y:S05]  /*08e0*/  BRA `(.L_x_6) ;  /* 0x0000000000047947 */ /* 0x000fea0003800000 */
.L_x_5:
[----:B------:R-:W-:Y:S06]  /*08f0*/  BAR.SYNC.DEFER_BLOCKING 0x0 ;  /* 0x0000000000007b1d */ /* 0x000fec0000010000 */
.L_x_6:
[----:B------:R-:W-:Y:S05]  /*0900*/  @!P3 BRA `(.L_x_7) ;  /* 0x000000d40000b947 */ /* 0x000fea0003800000 */
[----:B------:R-:W-:-:S13]  /*0910*/  ISETP.GT.U32.AND P0, PT, R6, 0x1, PT ;  /* 0x000000010600780c */ /* 0x000fda0003f04070 */
[----:B0-----:R-:W-:Y:S05]  /*0920*/  @P0 EXIT ;  /* 0x000000000000094d */ /* 0x001fea0003800000 */
[----:B------:R-:W-:Y:S01]  /*0930*/  IMAD.MOV.U32 R6, RZ, RZ, -0x1 ;  /* 0xffffffffff067424 */ /* 0x000fe200078e00ff */
[----:B------:R-:W-:Y:S01]  /*0940*/  ULDC.64 UR4, c[0x0][0x650] ;  /* 0x0001940000047ab9 */ /* 0x000fe20000000a00 */
[----:B------:R-:W-:Y:S01]  /*0950*/  PRMT R0, RZ, 0x7610, R0 ;  /* 0x00007610ff007816 */ /* 0x000fe20000000000 */
[----:B------:R-:W-:Y:S01]  /*0960*/  IMAD.MOV.U32 R23, RZ, RZ, -0x1 ;  /* 0xffffffffff177424 */ /* 0x000fe200078e00ff */
[----:B------:R-:W-:Y:S01]  /*0970*/  ISETP.GE.U32.AND P0, PT, R19, UR4, PT ;  /* 0x0000000413007c0c */ /* 0x000fe2000bf06070 */
[----:B------:R0:W-:Y:S01]  /*0980*/  STL [R1], R6 ;  /* 0x0000000601007387 */ /* 0x0001e20000100800 */
[----:B------:R-:W-:Y:S02]  /*0990*/  IMAD.MOV.U32 R22, RZ, RZ, -0x1 ;  /* 0xffffffffff167424 */ /* 0x000fe400078e00ff */
[----:B------:R-:W-:-:S13]  /*09a0*/  ISETP.GE.U32.AND.EX P0, PT, R18, UR5, PT, P0 ;  /* 0x0000000512007c0c */ /* 0x000fda000bf06100 */
[----:B0-----:R-:W-:Y:S05]  /*09b0*/  @P0 BRA `(.L_x_8) ;  /* 0x0000000400380947 */ /* 0x001fea0003800000 */
[----:B------:R-:W0:Y:S01]  /*09c0*/  LDC.64 R20, c[0x0][0x628] ;  /* 0x00018a00ff147b82 */ /* 0x000e220000000a00 */
[----:B------:R-:W-:Y:S02]  /*09d0*/  IMAD.MOV.U32 R8, RZ, RZ, R19 ;  /* 0x000000ffff087224 */ /* 0x000fe400078e0013 */
[----:B------:R-:W-:-:S05]  /*09e0*/  IMAD.MOV.U32 R9, RZ, RZ, R18 ;  /* 0x000000ffff097224 */ /* 0x000fca00078e0012 */
[----:B------:R-:W1:Y:S08]  /*09f0*/  LDC R6, c[0x0][0x630] ;  /* 0x00018c00ff067b82 */ /* 0x000e700000000800 */
[----:B------:R-:W2:Y:S01]  /*0a00*/  LDC.64 R22, c[0x0][0x620] ;  /* 0x00018800ff167b82 */ /* 0x000ea20000000a00 */
[----:B0-----:R-:W-:-:S04]  /*0a10*/  ISETP.NE.U32.AND P0, PT, R20, RZ, PT ;  /* 0x000000ff1400720c */ /* 0x001fc80003f05070 */
[----:B------:R-:W-:-:S13]  /*0a20*/  ISETP.NE.AND.EX P0, PT, R21, RZ, PT, P0 ;  /* 0x000000ff1500720c */ /* 0x000fda0003f05300 */
[----:B-12---:R-:W-:Y:S05]  /*0a30*/  @!P0 BRA `(.L_x_9) ;  /* 0x0000000000288947 */ /* 0x006fea0003800000 */
[----:B------:R-:W0:Y:S02]  /*0a40*/  LDC R0, c[0x0][0x634] ;  /* 0x00018d00ff007b82 */ /* 0x000e240000000800 */
[----:B0-----:R-:W-:-:S05]  /*0a50*/  IADD3 R13, P0, R19, R0, RZ ;  /* 0x00000000130d7210 */ /* 0x001fca0007f1e0ff */
[----:B------:R-:W-:-:S04]  /*0a60*/  IMAD.X R15, RZ, RZ, R18, P0 ;  /* 0x000000ffff0f7224 */ /* 0x000fc800000e0612 */
[----:B------:R-:W-:-:S04]  /*0a70*/  IMAD.WIDE.U32 R8, R15, R20, RZ ;  /* 0x000000140f087225 */ /* 0x000fc800078e00ff */
[----:B------:R-:W-:-:S04]  /*0a80*/  IMAD.WIDE.U32 R10, P0, R13, R21, R8 ;  /* 0x000000150d0a7225 */ /* 0x000fc80007800008 */
[----:B------:R-:W-:-:S04]  /*0a90*/  IMAD.WIDE.U32 R8, R13, R20, RZ ;  /* 0x000000140d087225 */ /* 0x000fc800078e00ff */
[----:B------:R-:W-:Y:S01]  /*0aa0*/  IMAD.X R13, RZ, RZ, RZ, P0 ;  /* 0x000000ffff0d7224 */ /* 0x000fe200000e06ff */
[----:B------:R-:W-:Y:S01]  /*0ab0*/  IADD3 RZ, P0, R9, R10, RZ ;  /* 0x0000000a09ff7210 */ /* 0x000fe20007f1e0ff */
[----:B------:R-:W-:-:S04]  /*0ac0*/  IMAD.MOV.U32 R12, RZ, RZ, R11 ;  /* 0x000000ffff0c7224 */ /* 0x000fc800078e000b */
[----:B------:R-:W-:-:S08]  /*0ad0*/  IMAD.WIDE.U32.X R8, R15, R21, R12, P0 ;  /* 0x000000150f087225 */ /* 0x000fd000000e040c */
.L_x_9:
[----:B------:R-:W0:Y:S01]  /*0ae0*/  LDC.64 R20, c[0x0][0x640] ;  /* 0x00019000ff147b82 */ /* 0x000e220000000a00 */
[-C--:B------:R-:W-:Y:S01]  /*0af0*/  SHF.R.U64 R26, R8, R6.reuse, R9 ;  /* 0x00000006081a7219 */ /* 0x080fe20000001209 */
[----:B------:R-:W-:Y:S01]  /*0b00*/  IMAD.MOV.U32 R8, RZ, RZ, R19 ;  /* 0x000000ffff087224 */ /* 0x000fe200078e0013 */
[----:B------:R-:W-:Y:S01]  /*0b10*/  SHF.R.U32.HI R0, RZ, R6, R9 ;  /* 0x00000006ff007219 */ /* 0x000fe20000011609 */
[----:B------:R-:W-:Y:S01]  /*0b20*/  IMAD R28, R7, R14, R4 ;  /* 0x0000000e071c7224 */ /* 0x000fe200078e0204 */
[----:B------:R-:W-:-:S03]  /*0b30*/  IADD3 R5, P0, RZ, -R26, RZ ;  /* 0x8000001aff057210 */ /* 0x000fc60007f1e0ff */
[----:B------:R-:W1:Y:S02]  /*0b40*/  LDC R10, c[0x0][0x618] ;  /* 0x00018600ff0a7b82 */ /* 0x000e640000000800 */
[----:B------:R-:W-:-:S04]  /*0b50*/  IMAD.X R9, RZ, RZ, ~R0, P0 ;  /* 0x000000ffff097224 */ /* 0x000fc800000e0e00 */
[-C--:B------:R-:W-:Y:S02]  /*0b60*/  IMAD R0, R9, R22.reuse, RZ ;  /* 0x0000001609007224 */ /* 0x080fe400078e02ff */
[----:B------:R-:W2:Y:S01]  /*0b70*/  LDC R11, c[0x0][0x608] ;  /* 0x00018200ff0b7b82 */ /* 0x000ea20000000800 */
[----:B------:R-:W-:Y:S02]  /*0b80*/  IMAD.MOV.U32 R9, RZ, RZ, R18 ;  /* 0x000000ffff097224 */ /* 0x000fe400078e0012 */
[----:B------:R-:W-:-:S05]  /*0b90*/  IMAD.WIDE.U32 R8, R5, R22, R8 ;  /* 0x0000001605087225 */ /* 0x000fca00078e0008 */
[----:B------:R-:W3:Y:S01]  /*0ba0*/  LDC R12, c[0x0][0x658] ;  /* 0x00019600ff0c7b82 */ /* 0x000ee20000000800 */
[----:B------:R-:W-:Y:S01]  /*0bb0*/  IMAD R5, R5, R23, R0 ;  /* 0x0000001705057224 */ /* 0x000fe200078e0200 */
[----:B0-----:R-:W-:Y:S01]  /*0bc0*/  ISETP.NE.U32.AND P0, PT, R20, RZ, PT ;  /* 0x000000ff1400720c */ /* 0x001fe20003f05070 */
[----:B------:R-:W-:Y:S02]  /*0bd0*/  IMAD.MOV.U32 R23, RZ, RZ, 0x1 ;  /* 0x00000001ff177424 */ /* 0x000fe400078e00ff */
[----:B------:R-:W-:Y:S01]  /*0be0*/  IMAD.IADD R5, R9, 0x1, R5 ;  /* 0x0000000109057824 */ /* 0x000fe200078e0205 */
[----:B------:R-:W-:Y:S01]  /*0bf0*/  ISETP.NE.AND.EX P0, PT, R21, RZ, PT, P0 ;  /* 0x000000ff1500720c */ /* 0x000fe20003f05300 */
[----:B------:R-:W-:Y:S01]  /*0c00*/  IMAD.MOV.U32 R9, RZ, RZ, -0x1 ;  /* 0xffffffffff097424 */ /* 0x000fe200078e00ff */
[----:B------:R-:W0:Y:S02]  /*0c10*/  LDC R15, c[0x0][0x600] ;  /* 0x00018000ff0f7b82 */ /* 0x000e240000000800 */
[----:B-1----:R-:W-:-:S02]  /*0c20*/  SHF.R.U64 R13, R8, R10, R5 ;  /* 0x0000000a080d7219 */ /* 0x002fc40000001205 */
[----:B------:R-:W-:-:S04]  /*0c30*/  SHF.R.U32.HI R0, RZ, R10, R5 ;  /* 0x0000000aff007219 */ /* 0x000fc80000011605 */
[----:B------:R-:W1:Y:S01]  /*0c40*/  LDC R22, c[0x0][0x648] ;  /* 0x00019200ff167b82 */ /* 0x000e620000000800 */
[-CC-:B--2---:R-:W-:Y:S02]  /*0c50*/  SHF.R.U64 R27, R13, R11.reuse, R0.reuse ;  /* 0x0000000b0d1b7219 */ /* 0x184fe40000001200 */
[----:B------:R-:W-:-:S05]  /*0c60*/  SHF.R.U32.HI R5, RZ, R11, R0 ;  /* 0x0000000bff057219 */ /* 0x000fca0000011600 */
[----:B------:R-:W2:Y:S01]  /*0c70*/  LDC R24, c[0x0][0x638] ;  /* 0x00018e00ff187b82 */ /* 0x000ea20000000800 */
[-CC-:B---3--:R-:W-:Y:S02]  /*0c80*/  SHF.R.U64 R14, R27, R12.reuse, R5.reuse ;  /* 0x0000000c1b0e7219 */ /* 0x188fe40000001205 */
[-C--:B------:R-:W-:Y:S02]  /*0c90*/  SHF.L.U32 R0, R9, R12.reuse, RZ ;  /* 0x0000000c09007219 */ /* 0x080fe400000006ff */
[----:B------:R-:W-:Y:S01]  /*0ca0*/  SHF.R.U32.HI R5, RZ, R12, R5 ;  /* 0x0000000cff057219 */ /* 0x000fe20000011605 */
[----:B------:R-:W-:Y:S01]  /*0cb0*/  IMAD.MOV.U32 R4, RZ, RZ, R14 ;  /* 0x000000ffff047224 */ /* 0x000fe200078e000e */
[----:B------:R-:W-:Y:S01]  /*0cc0*/  LOP3.LUT R10, RZ, R0, RZ, 0x33, !PT ;  /* 0x00000000ff0a7212 */ /* 0x000fe200078e33ff */
[----:B------:R-:W3:Y:S01]  /*0cd0*/  LDC R25, c[0x0][0x610] ;  /* 0x00018400ff197b82 */ /* 0x000ee20000000800 */
[----:B------:R-:W-:Y:S05]  /*0ce0*/  @!P0 BRA `(.L_x_10) ;  /* 0x0000000000288947 */ /* 0x000fea0003800000 */
[----:B------:R-:W4:Y:S02]  /*0cf0*/  LDC R9, c[0x0][0x64c] ;  /* 0x00019300ff097b82 */ /* 0x000f240000000800 */
[----:B----4-:R-:W-:-:S05]  /*0d00*/  IADD3 R9, P0, R14, R9, RZ ;  /* 0x000000090e097210 */ /* 0x010fca0007f1e0ff */
        /* <DEDUP_REMOVED lines=8> */
.L_x_10:
[----:B-1----:R-:W-:Y:S01]  /*0d90*/  SHF.R.U64 R4, R4, R22, R5 ;  /* 0x0000001604047219 */ /* 0x002fe20000001205 */
[----:B0-----:R-:W-:Y:S01]  /*0da0*/  VIADD R6, R15, 0xffffffff ;  /* 0xffffffff0f067836 */ /* 0x001fe20000000000 */
[----:B------:R-:W-:Y:S01]  /*0db0*/  SHF.L.U32 R0, R23, R12, RZ ;  /* 0x0000000c17007219 */ /* 0x000fe200000006ff */
[----:B------:R-:W-:Y:S01]  /*0dc0*/  IMAD.MOV.U32 R22, RZ, RZ, R26 ;  /* 0x000000ffff167224 */ /* 0x000fe200078e001a */
[----:B------:R-:W-:Y:S01]  /*0dd0*/  LOP3.LUT R5, R27, R10, RZ, 0xc0, !PT ;  /* 0x0000000a1b057212 */ /* 0x000fe200078ec0ff */
[----:B------:R-:W-:Y:S01]  /*0de0*/  IMAD.MOV R7, RZ, RZ, -R4 ;  /* 0x000000ffff077224 */ /* 0x000fe200078e0a04 */
[----:B------:R-:W-:Y:S02]  /*0df0*/  SEL R3, R3, R28, !P1 ;  /* 0x0000001c03037207 */ /* 0x000fe40004800000 */
[----:B------:R-:W-:Y:S01]  /*0e00*/  LOP3.LUT R6, R13, R6, RZ, 0xc0, !PT ;  /* 0x000000060d067212 */ /* 0x000fe200078ec0ff */
[----:B------:R-:W-:Y:S02]  /*0e10*/  IMAD R4, R0, R4, R5 ;  /* 0x0000000400047224 */ /* 0x000fe400078e0205 */
[----:B--2---:R-:W-:-:S02]  /*0e20*/  IMAD R0, R7, R24, R14 ;  /* 0x0000001807007224 */ /* 0x004fc400078e020e */
[----:B---3--:R-:W-:Y:S02]  /*0e30*/  IMAD R3, R4, R25, R3 ;  /* 0x0000001904037224 */ /* 0x008fe400078e0203 */
[----:B------:R-:W-:Y:S02]  /*0e40*/  IMAD.MOV.U32 R5, RZ, RZ, 0x1 ;  /* 0x00000001ff057424 */ /* 0x000fe400078e00ff */
[----:B------:R-:W-:-:S03]  /*0e50*/  IMAD R4, R0, R15, R6 ;  /* 0x0000000f00047224 */ /* 0x000fc600078e0206 */
[----:B------:R-:W-:Y:S02]  /*0e60*/  PRMT R0, R5, 0x7610, R0 ;  /* 0x0000761005007816 */ /* 0x000fe40000000000 */
[----:B------:R-:W-:Y:S02]  /*0e70*/  SEL R5, R4, R3, !P1 ;  /* 0x0000000304057207 */ /* 0x000fe40004800000 */
[----:B------:R-:W-:-:S03]  /*0e80*/  SEL R23, R3, R4, !P1 ;  /* 0x0000000403177207 */ /* 0x000fc60004800000 */
[----:B------:R0:W-:Y:S04]  /*0e90*/  STL [R1], R5 ;  /* 0x0000000501007387 */ /* 0x0001e80000100800 */
.L_x_8:
[----:B------:R-:W-:-:S08]  /*0ea0*/  NOP ;  /* 0x0000000000007918 */ /* 0x000fd00000000000 */
[----:B------:R-:W1:Y:S02]  /*0eb0*/  USETMAXREG.TRY_ALLOC.CTAPOOL UP0, 0xe8 ;  /* 0x000000e8000079c8 */ /* 0x000e640008000600 */
[----:B-1----:R-:W-:-:S13]  /*0ec0*/  PLOP3.LUT P0, PT, PT, PT, UP0, 0x80, 0x0 ;  /* 0x000000000000781c */ /* 0x002fda0003f0f008 */
[----:B------:R-:W-:Y:S05]  /*0ed0*/  @!P0 BRA `(.L_x_8) ;  /* 0xfffffffc00f08947 */ /* 0x000fea000383ffff */
[----:B------:R-:W-:Y:S01]  /*0ee0*/  ULDC.64 UR4, c[0x0][0x598] ;  /* 0x0001660000047ab9 */ /* 0x000fe20000000a00 */
[----:B------:R-:W-:Y:S01]  /*0ef0*/  ULDC.64 UR36, c[0x0][0x208] ;  /* 0x0000820000247ab9 */ /* 0x000fe20000000a00 */
[----:B------:R-:W-:-:S04]  /*0f00*/  ISETP.NE.U32.AND P0, PT, RZ, UR4, PT ;  /* 0x00000004ff007c0c */ /* 0x000fc8000bf05070 */
[----:B------:R-:W-:-:S13]  /*0f10*/  ISETP.NE.AND.EX P0, PT, RZ, UR5, PT, P0 ;  /* 0x00000005ff007c0c */ /* 0x000fda000bf05300 */
[----:B------:R-:W-:Y:S05]  /*0f20*/  @!P0 BRA `(.L_x_11) ;  /* 0x00000000001c8947 */ /* 0x000fea0003800000 */
[----:B0-----:R-:W0:Y:S02]  /*0f30*/  LDC.64 R4, c[0x0][0x598] ;  /* 0x00016600ff047b82 */ /* 0x001e240000000a00 */
[----:B0-----:R-:W2:Y:S02]  /*0f40*/  LDG.E.64 R4, desc[UR36][R4.64] ;  /* 0x0000002404047981 */ /* 0x001ea4000c1e1b00 */
[----:B--2---:R-:W-:-:S04]  /*0f50*/  ISETP.NE.U32.AND P0, PT, R4, RZ, PT ;  /* 0x000000ff0400720c */ /* 0x004fc80003f05070 */
[----:B------:R-:W-:-:S13]  /*0f60*/  ISETP.NE.AND.EX P0, PT, R5, RZ, PT, P0 ;  /* 0x000000ff0500720c */ /* 0x000fda0003f05300 */
[----:B------:R-:W-:Y:S05]  /*0f70*/  @!P0 BRA `(.L_x_11) ;  /* 0x0000000000088947 */ /* 0x000fea0003800000 */
[----:B------:R0:W5:Y:S01]  /*0f80*/  LD.E R186, desc[UR36][R4.64] ;  /* 0x0000002404ba7980 */ /* 0x000162000c101900 */
[----:B------:R-:W-:Y:S05]  /*0f90*/  BRA `(.L_x_12) ;  /* 0x0000000000247947 */ /* 0x000fea0003800000 */
.L_x_11:
[----:B------:R-:W-:Y:S02]  /*0fa0*/  ULDC.64 UR4, c[0x0][0x588] ;  /* 0x0001620000047ab9 */ /* 0x000fe40000000a00 */
[----:B------:R-:W-:-:S04]  /*0fb0*/  ISETP.NE.U32.AND P0, PT, RZ, UR4, PT ;  /* 0x00000004ff007c0c */ /* 0x000fc8000bf05070 */
[----:B------:R-:W-:-:S13]  /*0fc0*/  ISETP.NE.AND.EX P0, PT, RZ, UR5, PT, P0 ;  /* 0x00000005ff007c0c */ /* 0x000fda000bf05300 */
[----:B------:R-:W-:Y:S05]  /*0fd0*/  @!P0 BRA `(.L_x_13) ;  /* 0x00000000000c8947 */ /* 0x000fea0003800000 */
[----:B------:R-:W1:Y:S02]  /*0fe0*/  LDC.64 R186, c[0x0][0x588] ;  /* 0x00016200ffba7b82 */ /* 0x000e640000000a00 */
[----:B-1----:R1:W5:Y:S01]  /*0ff0*/  LDG.E R186, desc[UR36][R186.64] ;  /* 0x00000024baba7981 */ /* 0x002362000c1e1900 */
[----:B------:R-:W-:Y:S05]  /*1000*/  BRA `(.L_x_12) ;  /* 0x0000000000087947 */ /* 0x000fea0003800000 */
.L_x_13:
[----:B------:R-:W-:Y:S02]  /*1010*/  ULDC UR4, c[0x0][0x580] ;  /* 0x0001600000047ab9 */ /* 0x000fe40000000800 */
[----:B------:R-:W-:-:S07]  /*1020*/  IMAD.U32 R186, RZ, RZ, UR4 ;  /* 0x00000004ffba7e24 */ /* 0x000fce000f8e00ff */
.L_x_12:
[----:B------:R-:W-:Y:S02]  /*1030*/  ULDC.64 UR4, c[0x0][0x5a0] ;  /* 0x0001680000047ab9 */ /* 0x000fe40000000a00 */
        /* <DEDUP_REMOVED lines=10> */
.L_x_14:
[----:B------:R-:W-:Y:S02]  /*10e0*/  ULDC.64 UR4, c[0x0][0x590] ;  /* 0x0001640000047ab9 */ /* 0x000fe40000000a00 */
[----:B------:R-:W-:-:S04]  /*10f0*/  ISETP.NE.U32.AND P0, PT, RZ, UR4, PT ;  /* 0x00000004ff007c0c */ /* 0x000fc8000bf05070 */
[----:B------:R-:W-:-:S13]  /*1100*/  ISETP.NE.AND.EX P0, PT, RZ, UR5, PT, P0 ;  /* 0x00000005ff007c0c */ /* 0x000fda000bf05300 */
[----:B------:R-:W-:Y:S05]  /*1110*/  @!P0 BRA `(.L_x_16) ;  /* 0x00000000000c8947 */ /* 0x000fea0003800000 */
[----:B0-----:R-:W0:Y:S02]  /*1120*/  LDC.64 R4, c[0x0][0x590] ;  /* 0x00016400ff047b82 */ /* 0x001e240000000a00 */
[----:B0-----:R2:W5:Y:S01]  /*1130*/  LDG.E R185, desc[UR36][R4.64] ;  /* 0x0000002404b97981 */ /* 0x001562000c1e1900 */
[----:B------:R-:W-:Y:S05]  /*1140*/  BRA `(.L_x_15) ;  /* 0x0000000000087947 */ /* 0x000fea0003800000 */
.L_x_16:
[----:B------:R-:W-:Y:S02]  /*1150*/  ULDC UR4, c[0x0][0x584] ;  /* 0x0001610000047ab9 */ /* 0x000fe40000000800 */
[----:B------:R-:W-:-:S07]  /*1160*/  IMAD.U32 R185, RZ, RZ, UR4 ;  /* 0x00000004ffb97e24 */ /* 0x000fce000f8e00ff */
.L_x_15:
[----:B------:R-:W-:-:S13]  /*1170*/  LOP3.LUT P0, RZ, R0, 0xff, RZ, 0xc0, !PT ;  /* 0x000000ff00ff7812 */ /* 0x000fda000780c0ff */
[----:B------:R-:W-:Y:S05]  /*1180*/  @!P0 EXIT ;  /* 0x000000000000894d */ /* 0x000fea0003800000 */
[----:B------:R-:W-:Y:S01]  /*1190*/  ULDC UR4, c[0x0][0x28c] ;  /* 0x0000a30000047ab9 */ /* 0x000fe20000000800 */
[----:B------:R-:W-:Y:S01]  /*11a0*/  UMOV UR38, URZ ;  /* 0x0000003f00267c82 */ /* 0x000fe20008000000 */
[----:B------:R-:W-:Y:S01]  /*11b0*/  UIADD3 UR4, UR4, 0xff, URZ ;  /* 0x000000ff04047890 */ /* 0x000fe2000fffe03f */
[----:B------:R-:W-:-:S03]  /*11c0*/  UMOV UR39, URZ ;  /* 0x0000003f00277c82 */ /* 0x000fc60008000000 */
[----:B------:R-:W-:-:S04]  /*11d0*/  USHF.R.S32.HI UR5, URZ, 0x1f, UR4 ;  /* 0x0000001f3f057899 */ /* 0x000fc80008011404 */
[----:B------:R-:W-:-:S04]  /*11e0*/  ULEA.HI UR5, UR5, UR4, URZ, 0x8 ;  /* 0x0000000405057291 */ /* 0x000fc8000f8f403f */
[----:B------:R-:W-:-:S12]  /*11f0*/  USHF.R.S32.HI UR40, URZ, 0x8, UR5 ;  /* 0x000000083f287899 */ /* 0x000fd80008011405 */
.L_x_358:
[----:B---3--:R-:W3:Y:S01]  /*1200*/  S2R R0, SR_TID.X ;  /* 0x0000000000007919 */ /* 0x008ee20000002100 */
[----:B----4-:R-:W4:Y:S01]  /*1210*/  S2UR UR7, SR_CgaCtaId ;  /* 0x00000000000779c3 */ /* 0x010f220000008800 */
[----:B------:R-:W-:Y:S02]  /*1220*/  UMOV UR6, 0x400 ;  /* 0x0000040000067882 */ /* 0x000fe40000000000 */
[----:B----4-:R-:W-:Y:S01]  /*1230*/  ULEA UR6, UR7, UR6, 0x18 ;  /* 0x0000000607067291 */ /* 0x010fe2000f8ec03f */
[----:B---3--:R-:W-:-:S04]  /*1240*/  LOP3.LUT R0, R0, 0x80, RZ, 0xc0, !PT ;  /* 0x0000008000007812 */ /* 0x008fc800078ec0ff */
[----:B------:R-:W-:-:S06]  /*1250*/  SHF.R.U32.HI R0, RZ, 0x7, R0 ;  /* 0x00000007ff007819 */ /* 0x000fcc0000011600 */
[----:B------:R-:W3:Y:S02]  /*1260*/  SHFL.IDX PT, R0, R0, RZ, 0x1f ;  /* 0x00001fff00007589 */ /* 0x000ee400000e0000 */
[----:B---3--:R-:W-:-:S13]  /*1270*/  R2UR UR4, R0 ;  /* 0x00000000000472ca */ /* 0x008fda00000e0000 */
[----:B------:R-:W-:-:S04]  /*1280*/  ULEA.HI UR5, UR4, UR4, URZ, 0x1 ;  /* 0x0000000404057291 */ /* 0x000fc8000f8f083f */
[----:B------:R-:W-:-:S04]  /*1290*/  ULOP3.LUT UR5, UR5, 0x7fffe, URZ, 0xc0, !UPT ;  /* 0x0007fffe05057892 */ /* 0x000fc8000f8ec03f */
[----:B------:R-:W-:-:S03]  /*12a0*/  UIADD3 UR5, UR4, -UR5, URZ ;  /* 0x8000000504057290 */ /* 0x000fc6000fffe03f */
[----:B------:R-:W-:Y:S01]  /*12b0*/  ULDC UR4, c[0x0][0x28c] ;  /* 0x0000a30000047ab9 */ /* 0x000fe20000000800 */
[----:B------:R-:W-:Y:S01]  /*12c0*/  ULEA UR5, UR5, UR6, 0xd ;  /* 0x0000000605057291 */ /* 0x000fe2000f8e683f */
[----:B------:R-:W-:-:S03]  /*12d0*/  ISETP.LT.AND P0, PT, RZ, UR4, PT ;  /* 0x00000004ff007c0c */ /* 0x000fc6000bf01270 */
[----:B------:R-:W-:-:S04]  /*12e0*/  UIADD3 UR5, UR5, 0x100, URZ ;  /* 0x0000010005057890 */ /* 0x000fc8000fffe03f */
[----:B------:R-:W-:-:S04]  /*12f0*/  USHF.R.U32.HI UR5, URZ, 0x4, UR5 ;  /* 0x000000043f057899 */ /* 0x000fc80008011605 */
[----:B------:R-:W-:-:S04]  /*1300*/  ULOP3.LUT UR5, UR5, 0x3fff, URZ, 0xc0, !UPT ;  /* 0x00003fff05057892 */ /* 0x000fc8000f8ec03f */
[----:B------:R-:W-:Y:S01]  /*1310*/  ULOP3.LUT UR41, UR5, 0x10000, URZ, 0xfc, !UPT ;  /* 0x0001000005297892 */ /* 0x000fe2000f8efc3f */
[----:B-1----:R-:W-:Y:S11]  /*1320*/  @P0 BRA `(.L_x_17) ;  /* 0x0000000000400947 */ /* 0x002ff60003800000 */
[----:B------:R-:W-:Y:S01]  /*1330*/  MOV R0, 0x0 ;  /* 0x0000000000007802 */ /* 0x000fe20000000f00 */
[----:B------:R-:W-:Y:S01]  /*1340*/  ULDC.64 UR4, c[0x4][0x68] ;  /* 0x01001a0000047ab9 */ /* 0x000fe20000000a00 */
[----:B------:R-:W-:Y:S01]  /*1350*/  ULDC.64 UR6, c[0x4][0x8] ;  /* 0x0100020000067ab9 */ /* 0x000fe20000000a00 */
[----:B0-2---:R-:W-:Y:S01]  /*1360*/  IMAD.U32 R4, RZ, RZ, UR4 ;  /* 0x00000004ff047e24 */ /* 0x005fe2000f8e00ff */
[----:B------:R0:W2:Y:S01]  /*1370*/  LDC.64 R14, c[0x4][R0] ;  /* 0x01000000000e7b82 */ /* 0x0000a20000000a00 */
[----:B------:R-:W-:Y:S01]  /*1380*/  IMAD.U32 R5, RZ, RZ, UR5 ;  /* 0x00000005ff057e24 */ /* 0x000fe2000f8e00ff */
[----:B------:R-:W-:Y:S01]  /*1390*/  ULDC.64 UR4, c[0x4][0x70] ;  /* 0x01001c0000047ab9 */ /* 0x000fe20000000a00 */
[----:B------:R-:W-:Y:S02]  /*13a0*/  IMAD.U32 R10, RZ, RZ, UR6 ;  /* 0x00000006ff0a7e24 */ /* 0x000fe4000f8e00ff */
[----:B------:R-:W-:Y:S02]  /*13b0*/  IMAD.U32 R6, RZ, RZ, UR4 ;  /* 0x00000004ff067e24 */ /* 0x000fe4000f8e00ff */
[----:B------:R-:W-:-:S02]  /*13c0*/  IMAD.U32 R7, RZ, RZ, UR5 ;  /* 0x00000005ff077e24 */ /* 0x000fc4000f8e00ff */
[----:B------:R-:W-:Y:S02]  /*13d0*/  IMAD.U32 R11, RZ, RZ, UR7 ;  /* 0x00000007ff0b7e24 */ /* 0x000fe4000f8e00ff */
[----:B------:R-:W-:Y:S02]  /*13e0*/  IMAD.MOV.U32 R8, RZ, RZ, 0x1e1 ;  /* 0x000001e1ff087424 */ /* 0x000fe400078e00ff */
[----:B------:R-:W-:Y:S02]  /*13f0*/  IMAD.MOV.U32 R12, RZ, RZ, 0x1 ;  /* 0x00000001ff0c7424 */ /* 0x000fe400078e00ff */
[----:B0-----:R-:W-:-:S07]  /*1400*/  IMAD.MOV.U32 R13, RZ, RZ, RZ ;  /* 0x000000ffff0d7224 */ /* 0x001fce00078e00ff */
[----:B------:R-:W-:-:S07]  /*1410*/  LEPC R20, `(.L_x_17) ;  /* 0x000000001014794e */ /* 0x000fce0000000000 */
[----:B-12--5:R-:W-:Y:S05]  /*1420*/  CALL.ABS.NOINC R14 ;  /* 0x000000000e007343 */ /* 0x026fea0003c00000 */
.L_x_17:
[----:B------:R-:W-:-:S04]  /*1430*/  LOP3.LUT R0, R17, 0x1, RZ, 0xfc, !PT ;  /* 0x0000000111007812 */ /* 0x000fc800078efcff */
[----:B------:R-:W-:-:S13]  /*1440*/  ISETP.NE.AND P0, PT, R0, 0x3, PT ;  /* 0x000000030000780c */ /* 0x000fda0003f05270 */
[----:B------:R-:W-:Y:S05]  /*1450*/  @!P0 BRA `(.L_x_18) ;  /* 0x0000000000048947 */ /* 0x000fea0003800000 */
[----:B------:R-:W-:Y:S01]  /*1460*/  BPT.TRAP 0x1 ;  /* 0x000000040000795c */ /* 0x000fe20000300000 */
.L_x_18:
[----:B------:R-:W3:Y:S01]  /*1470*/  S2UR UR5, SR_CgaCtaId ;  /* 0x00000000000579c3 */ /* 0x000ee20000008800 */
[----:B------:R-:W-:Y:S01]  /*1480*/  UMOV UR4, 0x400 ;  /* 0x0000040000047882 */ /* 0x000fe20000000000 */
[----:B------:R-:W-:Y:S02]  /*1490*/  IMAD.U32 R0, RZ, RZ, UR38 ;  /* 0x00000026ff007e24 */ /* 0x000fe4000f8e00ff */
[----:B------:R-:W-:-:S03]  /*14a0*/  IMAD.U32 R3, RZ, RZ, UR39 ;  /* 0x00000027ff037e24 */ /* 0x000fc6000f8e00ff */
[----:B------:R-:W-:Y:S01]  /*14b0*/  SHF.L.U32 R0, R0, 0x1f, RZ ;  /* 0x0000001f00007819 */ /* 0x000fe200000006ff */
[----:B---3--:R-:W-:-:S06]  /*14c0*/  ULEA UR4, UR5, UR4, 0x18 ;  /* 0x0000000405047291 */ /* 0x008fcc000f8ec03f */
[----:B------:R-:W-:-:S04]  /*14d0*/  IMAD.U32 R6, RZ, RZ, UR4 ;  /* 0x00000004ff067e24 */ /* 0x000fc8000f8e00ff */
[----:B------:R-:W-:-:S04]  /*14e0*/  IMAD R3, R3, 0x8, R6 ;  /* 0x0000000803037824 */ /* 0x000fc800078e0206 */
[----:B------:R3:W4:Y:S01]  /*14f0*/  SYNCS.PHASECHK.TRANS64.TRYWAIT P1, [R3+URZ], R0 ;  /* 0x00000000030075a7 */ /* 0x000722000802017f */
[----:B------:R-:W-:Y:S05]  /*1500*/  @!P0 BRA `(.L_x_19) ;  /* 0x0000000000048947 */ /* 0x000fea0003800000 */
[----:B------:R-:W-:Y:S01]  /*1510*/  BPT.TRAP 0x1 ;  /* 0x000000040000795c */ /* 0x000fe20000300000 */
.L_x_19:
[----:B----4-:R-:W-:Y:S05]  /*1520*/  @P1 BRA `(.L_x_20) ;  /* 0x0000000000081947 */ /* 0x010fea0003800000 */
[----:B------:R-:W4:Y:S02]  /*1530*/  SYNCS.PHASECHK.TRANS64.TRYWAIT P1, [R3+URZ], R0 ;  /* 0x00000000030075a7 */ /* 0x000f24000802017f */
[----:B----4-:R-:W-:Y:S05]  /*1540*/  @!P1 BRA `(.L_x_21) ;  /* 0x000000dc00649947 */ /* 0x010fea0003800000 */
.L_x_20:
[----:B------:R-:W-:-:S04]  /*1550*/  UISETP.LT.AND UP0, UPT, UR40, 0x1, UPT ;  /* 0x000000012800788c */ /* 0x000fc8000bf01270 */
[----:B------:R-:W-:-:S06]  /*1560*/  USEL UR4, UR40, 0x1, UP0 ;  /* 0x0000000128047887 */ /* 0x000fcc0008000000 */
[----:B---34-:R-:W-:Y:S01]  /*1570*/  IMAD.U32 R0, RZ, RZ, UR4 ;  /* 0x00000004ff007e24 */ /* 0x018fe2000f8e00ff */
[----:B------:R-:W-:Y:S05]  /*1580*/  WARPSYNC.ALL ;  /* 0x0000000000007948 */ /* 0x000fea0003800000 */
[----:B------:R-:W-:-:S04]  /*1590*/  IADD3 R0, -R0, UR40, RZ ;  /* 0x0000002800007c10 */ /* 0x000fc8000fffe1ff */
[----:B------:R-:W-:Y:S02]  /*15a0*/  ISETP.GE.AND P1, PT, R0, 0x1, PT ;  /* 0x000000010000780c */ /* 0x000fe40003f26270 */
[----:B------:R-:W-:Y:S01]  /*15b0*/  R2UR UR4, R6 ;  /* 0x00000000060472ca */ /* 0x000fe200000e0000 */
[----:B------:R-:W-:Y:S01]  /*15c0*/  UIMAD UR8, UR39, 0xc00, UR41 ;  /* 0x00000c00270878a4 */ /* 0x000fe2000f8e0229 */
[----:B------:R-:W-:Y:S01]  /*15d0*/  WARPGROUP.ARRIVE ;  /* 0x00000000000079c5 */ /* 0x000fe20000000000 */
[----:B------:R-:W-:Y:S01]  /*15e0*/  UMOV UR9, 0x40000040 ;  /* 0x4000004000097882 */ /* 0x000fe20000000000 */
[----:B------:R-:W-:Y:S01]  /*15f0*/  UMOV UR11, 0x40000040 ;  /* 0x40000040000b7882 */ /* 0x000fe20000000000 */
[----:B------:R-:W-:Y:S01]  /*1600*/  UMOV UR13, UR9 ;  /* 0x00000009000d7c82 */ /* 0x000fe20008000000 */
[----:B------:R-:W-:Y:S01]  /*1610*/  UMOV UR15, 0x40000040 ;  /* 0x40000040000f7882 */ /* 0x000fe20000000000 */
[----:B------:R-:W-:Y:S01]  /*1620*/  UMOV UR17, UR9 ;  /* 0x0000000900117c82 */ /* 0x000fe20008000000 */
[----:B------:R-:W-:Y:S01]  /*1630*/  UMOV UR12, UR8 ;  /* 0x00000008000c7c82 */ /* 0x000fe20008000000 */
[----:B------:R-:W-:Y:S01]  /*1640*/  UMOV UR16, UR8 ;  /* 0x0000000800107c82 */ /* 0x000fe20008000000 */
[----:B------:R-:W-:Y:S01]  /*1650*/  UMOV UR19, 0x40000040 ;  /* 0x4000004000137882 */ /* 0x000fe20000000000 */
[----:B------:R-:W-:Y:S01]  /*1660*/  UMOV UR20, UR8 ;  /* 0x0000000800147c82 */ /* 0x000fe20008000000 */
[----:B------:R-:W-:Y:S01]  /*1670*/  UMOV UR21, UR9 ;  /* 0x0000000900157c82 */ /* 0x000fe20008000000 */
[----:B------:R-:W-:Y:S01]  /*1680*/  UIADD3 UR4, UR4, 0x18100, URZ ;  /* 0x0001810004047890 */ /* 0x000fe2000fffe03f */
[----:B------:R-:W-:Y:S01]  /*1690*/  UMOV UR23, 0x40000040 ;  /* 0x4000004000177882 */ /* 0x000fe20000000000 */
[----:B------:R-:W-:-:S02]  /*16a0*/  UMOV UR24, UR8 ;  /* 0x0000000800187c82 */ /* 0x000fc40008000000 */
[----:B------:R-:W-:Y:S01]  /*16b0*/  USHF.R.U32.HI UR4, URZ, 0x4, UR4 ;  /* 0x000000043f047899 */ /* 0x000fe20008011604 */
[----:B------:R-:W-:Y:S01]  /*16c0*/  UMOV UR25, UR9 ;  /* 0x0000000900197c82 */ /* 0x000fe20008000000 */
[----:B------:R-:W-:Y:S02]  /*16d0*/  UMOV UR27, 0x40000040 ;  /* 0x40000040001b7882 */ /* 0x000fe40000000000 */
[----:B------:R-:W-:Y:S02]  /*16e0*/  ULOP3.LUT UR4, UR4, 0x3fff, URZ, 0xc0, !UPT ;  /* 0x00003fff04047892 */ /* 0x000fe4000f8ec03f */
[----:B------:R-:W-:Y:S02]  /*16f0*/  UIADD3 UR5, UR8, 0x400, URZ ;  /* 0x0000040008057890 */ /* 0x000fe4000fffe03f */
[----:B------:R-:W-:Y:S01]  /*1700*/  ULOP3.LUT UR4, UR4, 0x10000, URZ, 0xfc, !UPT ;  /* 0x0001000004047892 */ /* 0x000fe2000f8efc3f */
[----:B------:R-:W-:-:S03]  /*1710*/  UMOV UR31, 0x40000040 ;  /* 0x40000040001f7882 */ /* 0x000fc60000000000 */
[----:B------:R-:W-:-:S04]  /*1720*/  UIMAD UR6, UR39, 0xa00, UR4 ;  /* 0x00000a00270678a4 */ /* 0x000fc8000f8e0204 */
[----:B------:R-:W-:Y:S02]  /*1730*/  UIADD3 UR14, UR6, 0x100, URZ ;  /* 0x00000100060e7890 */ /* 0x000fe4000fffe03f */
[----:B------:R-:W-:Y:S02]  /*1740*/  UIADD3 UR18, UR6, 0x200, URZ ;  /* 0x0000020006127890 */ /* 0x000fe4000fffe03f */
[----:B------:R-:W-:Y:S01]  /*1750*/  UMOV UR10, UR6 ;  /* 0x00000006000a7c82 */ /* 0x000fe20008000000 */
[----:B------:R-:W-:Y:S01]  /*1760*/  UIADD3 UR22, UR6, 0x300, URZ ;  /* 0x0000030006167890 */ /* 0x000fe2000fffe03f */
[----:B------:R-:W-:Y:S01]  /*1770*/  IGMMA.64x32x32.S8.S8 R168, gdesc[UR8], RZ, !UPT, gsb0 ;  /* 0x0120000008a879f1 */ /* 0x000fe2000c0410ff */
[----:B------:R-:W-:Y:S02]  /*1780*/  UIADD3 UR26, UR6, 0x400, URZ ;  /* 0x00000400061a7890 */ /* 0x000fe4000fffe03f */
[----:B------:R-:W-:Y:S01]  /*1790*/  UIADD3 UR30, UR6, 0x402, URZ ;  /* 0x00000402061e7890 */ /* 0x000fe2000fffe03f */
[----:B------:R-:W-:-:S02]  /*17a0*/  WARPGROUP.DEPBAR.LE gsb0, 0x0 ;  /* 0x00008000000079c5 */ /* 0x000fc40000010000 */
[----:B------:R-:W-:-:S06]  /*17b0*/  WARPGROUP.ARRIVE ;  /* 0x00000000000079c5 */ /* 0x000fcc0000000000 */
[----:B------:R-:W-:Y:S03]  /*17c0*/  IGMMA.64x32x32.S8.S8 R136, gdesc[UR12], RZ, !UPT, gsb0 ;  /* 0x012000000c8879f1 */ /* 0x000fe6000c0410ff */
[----:B------:R-:W-:Y:S02]  /*17d0*/  WARPGROUP.DEPBAR.LE gsb0, 0x0 ;  /* 0x00008000000079c5 */ /* 0x000fe40000010000 */
[----:B------:R-:W-:-:S06]  /*17e0*/  WARPGROUP.ARRIVE ;  /* 0x00000000000079c5 */ /* 0x000fcc0000000000 */
[----:B------:R-:W-:Y:S03]  /*17f0*/  IGMMA.64x32x32.S8.S8 R104, gdesc[UR16], RZ, !UPT, gsb0 ;  /* 0x01200000106879f1 */ /* 0x000fe6000c0410ff */
[----:B------:R-:W-:Y:S02]  /*1800*/  WARPGROUP.DEPBAR.LE gsb0, 0x0 ;  /* 0x00008000000079c5 */ /* 0x000fe40000010000 */
[----:B------:R-:W-:-:S06]  /*1810*/  WARPGROUP.ARRIVE ;  /* 0x00000000000079c5 */ /* 0x000fcc0000000000 */
[----:B------:R-:W-:Y:S03]  /*1820*/  IGMMA.64x32x32.S8.S8 R72, gdesc[UR20], RZ, !UPT, gsb0 ;  /* 0x01200000144879f1 */ /* 0x000fe6000c0410ff */
[----:B------:R-:W-:Y:S02]  /*1830*/  WARPGROUP.DEPBAR.LE gsb0, 0x0 ;  /* 0x00008000000079c5 */ /* 0x000fe40000010000 */
[----:B------:R-:W-:-:S06]  /*1840*/  WARPGROUP.ARRIVE ;  /* 0x00000000000079c5 */ /* 0x000fcc0000000000 */
[----:B------:R-:W-:Y:S01]  /*1850*/  IGMMA.64x32x32.S8.S8 R40, gdesc[UR24], RZ, !UPT, gsb0 ;  /* 0x01200000182879f1 */ /* 0x000fe2000c0410ff */
[----:B------:R-:W-:Y:S01]  /*1860*/  UMOV UR24, UR5 ;  /* 0x0000000500187c82 */ /* 0x000fe20008000000 */
[----:B------:R-:W-:Y:S01]  /*1870*/  UMOV UR25, 0x40000040 ;  /* 0x4000004000197882 */ /* 0x000fe20000000000 */
[----:B------:R-:W-:Y:S01]  /*1880*/  UMOV UR20, UR24 ;  /* 0x0000001800147c82 */ /* 0x000fe20008000000 */
[----:B------:R-:W-:Y:S01]  /*1890*/  UMOV UR21, UR25 ;  /* 0x0000001900157c82 */ /* 0x000fe20008000000 */
[----:B------:R-:W-:Y:S01]  /*18a0*/  UMOV UR16, UR24 ;  /* 0x0000001800107c82 */ /* 0x000fe20008000000 */
[----:B------:R-:W-:Y:S01]  /*18b0*/  UMOV UR17, UR25 ;  /* 0x0000001900117c82 */ /* 0x000fe20008000000 */
[----:B------:R-:W-:Y:S01]  /*18c0*/  UMOV UR12, UR24 ;  /* 0x00000018000c7c82 */ /* 0x000fe20008000000 */
[----:B------:R-:W-:Y:S01]  /*18d0*/  UMOV UR13, UR25 ;  /* 0x00000019000d7c82 */ /* 0x000fe20008000000 */
[----:B------:R-:W-:Y:S01]  /*18e0*/  UIADD3 UR5, UR8, 0x402, URZ ;  /* 0x0000040208057890 */ /* 0x000fe2000fffe03f */
[----:B------:R-:W-:-:S02]  /*18f0*/  WARPGROUP.DEPBAR.LE gsb0, 0x0 ;  /* 0x00008000000079c5 */ /* 0x000fc40000010000 */
[----:B------:R-:W-:-:S06]  /*1900*/  WARPGROUP.ARRIVE ;  /* 0x00000000000079c5 */ /* 0x000fcc0000000000 */
[----:B------:R-:W-:Y:S01]  /*1910*/  IGMMA.64x32x32.S8.S8 R24, gdesc[UR24], RZ, !UPT, gsb0 ;  /* 0x01200000181879f1 */ /* 0x000fe2000c0410ff */
[----:B------:R-:W-:Y:S01]  /*1920*/  UMOV UR26, UR10 ;  /* 0x0000000a001a7c82 */ /* 0x000fe20008000000 */
[----:B------:R-:W-:Y:S01]  /*1930*/  UMOV UR27, UR11 ;  /* 0x0000000b001b7c82 */ /* 0x000fe20008000000 */
[----:B------:R-:W-:Y:S01]  /*1940*/  UIADD3 UR10, UR6, 0x806, URZ ;  /* 0x00000806060a7890 */ /* 0x000fe2000fffe03f */
[----:B------:R-:W-:Y:S01]  /*1950*/  UMOV UR11, 0x40000040 ;  /* 0x40000040000b7882 */ /* 0x000fe20000000000 */
[----:B------:R-:W-:Y:S02]  /*1960*/  WARPGROUP.DEPBAR.LE gsb0, 0x0 ;  /* 0x00008000000079c5 */ /* 0x000fe40000010000 */
[----:B------:R-:W-:-:S06]  /*1970*/  WARPGROUP.ARRIVE ;  /* 0x00000000000079c5 */ /* 0x000fcc0000000000 */
[----:B------:R-:W-:Y:S01]  /*1980*/  IGMMA.64x32x32.S8.S8 R56, gdesc[UR20], RZ, !UPT, gsb0 ;  /* 0x01200000143879f1 */ /* 0x000fe2000c0410ff */
        /* <DEDUP_REMOVED lines=10> */
[----:B------:R-:W-:Y:S02]  /*1a30*/  UIADD3 UR12, UR8, 0x2, URZ ;  /* 0x00000002080c7890 */ /* 0x000fe4000fffe03f */
[----:B------:R-:W-:Y:S01]  /*1a40*/  UIADD3 UR14, UR6, 0x2, URZ ;  /* 0x00000002060e7890 */ /* 0x000fe2000fffe03f */
[----:B------:R-:W-:Y:S01]  /*1a50*/  UMOV UR13, 0x40000040 ;  /* 0x40000040000d7882 */ /* 0x000fe20000000000 */
[----:B------:R-:W-:Y:S01]  /*1a60*/  UMOV UR15, 0x40000040 ;  /* 0x40000040000f7882 */ /* 0x000fe20000000000 */
[----:B------:R-:W-:Y:S02]  /*1a70*/  UMOV UR17, UR13 ;  /* 0x0000000d00117c82 */ /* 0x000fe40008000000 */
[----:B------:R-:W-:Y:S01]  /*1a80*/  UMOV UR16, UR12 ;  /* 0x0000000c00107c82 */ /* 0x000fe20008000000 */
[----:B------:R-:W-:Y:S01]  /*1a90*/  UMOV UR20, UR12 ;  /* 0x0000000c00147c82 */ /* 0x000fe20008000000 */
[----:B------:R-:W-:Y:S01]  /*1aa0*/  UMOV UR21, UR13 ;  /* 0x0000000d00157c82 */ /* 0x000fe20008000000 */
[----:B------:R-:W-:Y:S01]  /*1ab0*/  UMOV UR28, UR12 ;  /* 0x0000000c001c7c82 */ /* 0x000fe20008000000 */
[----:B------:R-:W-:Y:S01]  /*1ac0*/  UMOV UR29, UR13 ;  /* 0x0000000d001d7c82 */ /* 0x000fe20008000000 */
[----:B------:R-:W-:-:S02]  /*1ad0*/  WARPGROUP.DEPBAR.LE gsb0, 0x0 ;  /* 0x00008000000079c5 */ /* 0x000fc40000010000 */
[----:B------:R-:W-:-:S06]  /*1ae0*/  WARPGROUP.ARRIVE ;  /* 0x00000000000079c5 */ /* 0x000fcc0000000000 */
[----:B------:R-:W-:Y:S01]  /*1af0*/  IGMMA.64x32x32.S8.S8 R152, gdesc[UR24], RZ, !UPT, gsb0 ;  /* 0x01200000189879f1 */ /* 0x000fe2000c0410ff */
[----:B------:R-:W-:Y:S01]  /*1b00*/  UIADD3 UR26, UR6, 0x302, URZ ;  /* 0x00000302061a7890 */ /* 0x000fe2000fffe03f */
[----:B------:R-:W-:Y:S01]  /*1b10*/  UMOV UR24, UR12 ;  /* 0x0000000c00187c82 */ /* 0x000fe20008000000 */
[----:B------:R-:W-:Y:S01]  /*1b20*/  UMOV UR25, UR13 ;  /* 0x0000000d00197c82 */ /* 0x000fe20008000000 */
[----:B------:R-:W-:Y:S01]  /*1b30*/  UMOV UR27, 0x40000040 ;  /* 0x40000040001b7882 */ /* 0x000fe20000000000 */
[----:B------:R-:W-:Y:S02]  /*1b40*/  WARPGROUP.DEPBAR.LE gsb0, 0x0 ;  /* 0x00008000000079c5 */ /* 0x000fe40000010000 */
[----:B------:R-:W-:-:S06]  /*1b50*/  WARPGROUP.ARRIVE ;  /* 0x00000000000079c5 */ /* 0x000fcc0000000000 */
[----:B------:R-:W-:Y:S03]  /*1b60*/  IGMMA.64x32x32.S8.S8 R168, gdesc[UR12], R168, gsb0 ;  /* 0x012000000ca879f1 */ /* 0x000fe600080410a8 */
        /* <DEDUP_REMOVED lines=11> */
[----:B------:R-:W-:Y:S01]  /*1c20*/  IGMMA.64x32x32.S8.S8 R40, gdesc[UR28], R40, gsb0 ;  /* 0x012000001c2879f1 */ /* 0x000fe20008041028 */
        /* <DEDUP_REMOVED lines=13> */
[----:B------:R-:W-:Y:S01]  /*1d00*/  IGMMA.64x32x32.S8.S8 R24, gdesc[UR28], R24, gsb0 ;  /* 0x012000001c1879f1 */ /* 0x000fe20008041018 */
[----:B------:R-:W-:Y:S01]  /*1d10*/  UIADD3 UR30, UR6, 0x404, URZ ;  /* 0x00000404061e7890 */ /* 0x000fe2000fffe03f */
[----:B------:R-:W-:Y:S01]  /*1d20*/  UMOV UR31, 0x40000040 ;  /* 0x40000040001f7882 */ /* 0x000fe20000000000 */
[----:B------:R-:W-:Y:S02]  /*1d30*/  WARPGROUP.DEPBAR.LE gsb0, 0x0 ;  /* 0x00008000000079c5 */ /* 0x000fe40000010000 */
        /* <DEDUP_REMOVED lines=27> */
[----:B------:R-:W-:Y:S01]  /*1ef0*/  UMOV UR28, UR12 ;  /* 0x0000000c001c7c82 */ /* 0x000fe20008000000 */
[----:B------:R-:W-:Y:S01]  /*1f00*/  UMOV UR29, UR13 ;  /* 0x0000000d001d7c82 */ /* 0x000fe20008000000 */
[----:B------:R-:W-:-:S02]  /*1f10*/  WARPGROUP.DEPBAR.LE gsb0, 0x0 ;  /* 0x00008000000079c5 */ /* 0x000fc40000010000 */
        /* <DEDUP_REMOVED lines=271> */
[----:B------:R-:W-:Y:S03]  /*3010*/  IGMMA.64x32x32.S8.S8 R24, gdesc[UR28], R24, gsb0 ;  /* 0x012000001c1879f1 */ /* 0x000fe60008041018 */
        /* <DEDUP_REMOVED lines=71> */
[----:B------:R-:W-:Y:S05]  /*3490*/  @!P1 BRA `(.L_x_22) ;  /* 0x0000002000549947 */ /* 0x000fea0003800000 */
[----:B------:R-:W-:Y:S02]  /*34a0*/  UIADD3 UR5, UR39, 0x1, URZ ;  /* 0x0000000127057890 */ /* 0x000fe4000fffe03f */
[----:B------:R-:W-:Y:S02]  /*34b0*/  IMAD.U32 R3, RZ, RZ, UR39 ;  /* 0x00000027ff037e24 */ /* 0x000fe4000f8e00ff */
[----:B------:R-:W-:-:S04]  /*34c0*/  UISETP.NE.AND UP0, UPT, UR5, 0x2, UPT ;  /* 0x000000020500788c */ /* 0x000fc8000bf05270 */
[----:B------:R-:W-:Y:S02]  /*34d0*/  USEL UR6, URZ, 0x1, UP0 ;  /* 0x000000013f067887 */ /* 0x000fe40008000000 */
[----:B------:R-:W-:Y:S02]  /*34e0*/  USEL UR5, UR5, URZ, UP0 ;  /* 0x0000003f05057287 */ /* 0x000fe40008000000 */
[----:B------:R-:W-:-:S06]  /*34f0*/  ULOP3.LUT UR6, UR38, UR6, URZ, 0x3c, !UPT ;  /* 0x0000000626067292 */ /* 0x000fcc000f8e3c3f */
[----:B------:R-:W-:-:S07]  /*3500*/  IMAD.U32 R7, RZ, RZ, UR6 ;  /* 0x00000006ff077e24 */ /* 0x000fce000f8e00ff */
.L_x_29:
[----:B------:R-:W-:Y:S05]  /*3510*/  @!P0 BRA `(.L_x_23) ;  /* 0x0000000000048947 */ /* 0x000fea0003800000 */
[----:B------:R-:W-:Y:S01]  /*3520*/  BPT.TRAP 0x1 ;  /* 0x000000040000795c */ /* 0x000fe20000300000 */
.L_x_23:
[----:B------:R-:W3:Y:S01]  /*3530*/  S2UR UR7, SR_CgaCtaId ;  /* 0x00000000000779c3 */ /* 0x000ee20000008800 */
[----:B------:R-:W-:Y:S01]  /*3540*/  UMOV UR6, 0x400 ;  /* 0x0000040000067882 */ /* 0x000fe20000000000 */
[----:B0-2---:R-:W-:Y:S01]  /*3550*/  IMAD.U32 R5, RZ, RZ, UR5 ;  /* 0x00000005ff057e24 */ /* 0x005fe2000f8e00ff */
[----:B------:R-:W-:Y:S01]  /*3560*/  SHF.L.U32 R4, R7, 0x1f, RZ ;  /* 0x0000001f07047819 */ /* 0x000fe200000006ff */
[----:B---3--:R-:W-:-:S06]  /*3570*/  ULEA UR6, UR7, UR6, 0x18 ;  /* 0x0000000607067291 */ /* 0x008fcc000f8ec03f */
[----:B------:R-:W-:-:S04]  /*3580*/  IMAD.U32 R6, RZ, RZ, UR6 ;  /* 0x00000006ff067e24 */ /* 0x000fc8000f8e00ff */
[----:B------:R-:W-:-:S04]  /*3590*/  IMAD R5, R5, 0x8, R6 ;  /* 0x0000000805057824 */ /* 0x000fc800078e0206 */
[----:B------:R0:W2:Y:S01]  /*35a0*/  SYNCS.PHASECHK.TRANS64.TRYWAIT P1, [R5+URZ], R4 ;  /* 0x00000004050075a7 */ /* 0x0000a2000802017f */
[----:B------:R-:W-:Y:S05]  /*35b0*/  @!P0 BRA `(.L_x_24) ;  /* 0x0000000000048947 */ /* 0x000fea0003800000 */
[----:B------:R-:W-:Y:S01]  /*35c0*/  BPT.TRAP 0x1 ;  /* 0x000000040000795c */ /* 0x000fe20000300000 */
.L_x_24:
[----:B--2---:R-:W-:Y:S05]  /*35d0*/  @P1 BRA `(.L_x_25) ;  /* 0x0000000000081947 */ /* 0x004fea0003800000 */
[----:B------:R-:W2:Y:S02]  /*35e0*/  SYNCS.PHASECHK.TRANS64.TRYWAIT P1, [R5+URZ], R4 ;  /* 0x00000004050075a7 */ /* 0x000ea4000802017f */
[----:B--2---:R-:W-:Y:S05]  /*35f0*/  @!P1 BRA `(.L_x_26) ;  /* 0x000000bc004c9947 */ /* 0x004fea0003800000 */
.L_x_25:
[----:B------:R-:W-:Y:S01]  /*3600*/  UIMAD UR6, UR5, 0xc00, UR41 ;  /* 0x00000c00050678a4 */ /* 0x000fe2000f8e0229 */
[----:B------:R-:W-:Y:S01]  /*3610*/  WARPGROUP.ARRIVE ;  /* 0x00000000000079c5 */ /* 0x000fe20000000000 */
[----:B------:R-:W-:Y:S01]  /*3620*/  UIMAD UR8, UR5, 0xa00, UR4 ;  /* 0x00000a00050878a4 */ /* 0x000fe2000f8e0204 */
[----:B------:R-:W-:Y:S01]  /*3630*/  UMOV UR13, 0x40000040 ;  /* 0x40000040000d7882 */ /* 0x000fe20000000000 */
[----:B------:R-:W-:Y:S02]  /*3640*/  UMOV UR15, 0x40000040 ;  /* 0x40000040000f7882 */ /* 0x000fe40000000000 */
[----:B------:R-:W-:Y:S01]  /*3650*/  UIADD3 UR18, UR8, 0x100, URZ ;  /* 0x0000010008127890 */ /* 0x000fe2000fffe03f */
[----:B------:R-:W-:Y:S02]  /*3660*/  UMOV UR12, UR6 ;  /* 0x00000006000c7c82 */ /* 0x000fe40008000000 */
[----:B------:R-:W-:Y:S01]  /*3670*/  UMOV UR14, UR8 ;  /* 0x00000008000e7c82 */ /* 0x000fe20008000000 */
[----:B------:R-:W-:Y:S01]  /*3680*/  UMOV UR16, UR12 ;  /* 0x0000000c00107c82 */ /* 0x000fe20008000000 */
[----:B------:R-:W-:Y:S01]  /*3690*/  IGMMA.64x32x32.S8.S8 R168, gdesc[UR12], R168, gsb0 ;  /* 0x012000000ca879f1 */ /* 0x000fe200080410a8 */
[----:B------:R-:W-:Y:S01]  /*36a0*/  UMOV UR17, UR13 ;  /* 0x0000000d00117c82 */ /* 0x000fe20008000000 */
[----:B------:R-:W-:Y:S01]  /*36b0*/  UMOV UR19, 0x40000040 ;  /* 0x4000004000137882 */ /* 0x000fe20000000000 */
[----:B------:R-:W-:Y:S01]  /*36c0*/  UIADD3 UR22, UR8, 0x200, URZ ;  /* 0x0000020008167890 */ /* 0x000fe2000fffe03f */
[----:B------:R-:W-:Y:S01]  /*36d0*/  UMOV UR20, UR12 ;  /* 0x0000000c00147c82 */ /* 0x000fe20008000000 */
        /* <DEDUP_REMOVED lines=10> */
[----:B------:R-:W-:-:S02]  /*3780*/  UIADD3 UR7, UR6, 0x400, URZ ;  /* 0x0000040006077890 */ /* 0x000fc4000fffe03f */
[----:B------:R-:W-:Y:S01]  /*3790*/  UIADD3 UR12, UR6, 0x2, URZ ;  /* 0x00000002060c7890 */ /* 0x000fe2000fffe03f */
[----:B------:R-:W-:Y:S01]  /*37a0*/  UMOV UR13, 0x40000040 ;  /* 0x40000040000d7882 */ /* 0x000fe20000000000 */
[----:B------:R-:W-:Y:S01]  /*37b0*/  UIADD3 UR10, UR8, 0x706, URZ ;  /* 0x00000706080a7890 */ /* 0x000fe2000fffe03f */
        /* <DEDUP_REMOVED lines=25> */
[----:B------:R-:W-:Y:S01]  /*3950*/  UMOV UR30, UR14 ;  /* 0x0000000e001e7c82 */ /* 0x000fe20008000000 */
[----:B------:R-:W-:Y:S01]  /*3960*/  UMOV UR31, UR15 ;  /* 0x0000000f001f7c82 */ /* 0x000fe20008000000 */
[----:B------:R-:W-:Y:S01]  /*3970*/  UIADD3 UR14, UR8, 0x2, URZ ;  /* 0x00000002080e7890 */ /* 0x000fe2000fffe03f */
[----:B------:R-:W-:Y:S01]  /*3980*/  UMOV UR15, 0x40000040 ;  /* 0x40000040000f7882 */ /* 0x000fe20000000000 */
[----:B------:R-:W-:Y:S02]  /*3990*/  WARPGROUP.DEPBAR.LE gsb0, 0x0 ;  /* 0x00008000000079c5 */ /* 0x000fe40000010000 */
[----:B------:R-:W-:-:S06]  /*39a0*/  WARPGROUP.ARRIVE ;  /* 0x00000000000079c5 */ /* 0x000fcc0000000000 */
[----:B------:R-:W-:Y:S01]  /*39b0*/  IGMMA.64x32x32.S8.S8 R56, gdesc[UR24], R56, gsb0 ;  /* 0x01200000183879f1 */ /* 0x000fe20008041038 */
[----:B------:R-:W-:Y:S01]  /*39c0*/  UIADD3 UR26, UR8, 0x302, URZ ;  /* 0x00000302081a7890 */ /* 0x000fe2000fffe03f */
[----:B------:R-:W-:Y:S01]  /*39d0*/  UMOV UR24, UR12 ;  /* 0x0000000c00187c82 */ /* 0x000fe20008000000 */
[----:B------:R-:W-:Y:S01]  /*39e0*/  UMOV UR25, UR13 ;  /* 0x0000000d00197c82 */ /* 0x000fe20008000000 */
        /* <DEDUP_REMOVED lines=428> */
[----:B------:R-:W-:Y:S01]  /*54b0*/  BPT.TRAP 0x1 ;  /* 0x000000040000795c */ /* 0x000fe20000300000 */
.L_x_27:
[----:B------:R-:W-:-:S13]  /*54c0*/  ISETP.NE.AND P1, PT, R2, RZ, PT ;  /* 0x000000ff0200720c */ /* 0x000fda0003f25270 */
[----:B0-2---:R-:W-:-:S04]  /*54d0*/  @P1 IMAD R4, R3, 0x8, R6 ;  /* 0x0000000803041824 */ /* 0x005fc800078e0206 */
[----:B------:R-:W-:-:S05]  /*54e0*/  @P1 VIADD R5, R4, 0x10 ;  /* 0x0000001004051836 */ /* 0x000fca0000000000 */
[----:B------:R-:W-:-:S04]  /*54f0*/  @P1 PRMT R5, R16, 0x654, R5 ;  /* 0x0000065410051816 */ /* 0x000fc80000000005 */
[----:B------:R0:W-:Y:S01]  /*5500*/  @P1 SYNCS.ARRIVE.TRANS64.RED.A1T0 RZ, [R5+URZ], RZ ;  /* 0x000000ff05ff19a7 */ /* 0x0001e2000810043f */
[----:B------:R-:W-:-:S13]  /*5510*/  ISETP.GT.U32.AND P1, PT, R17, 0x1, PT ;  /* 0x000000011100780c */ /* 0x000fda0003f24070 */
[----:B0-----:R-:W-:Y:S05]  /*5520*/  @P1 BRA `(.L_x_28) ;  /* 0x0000000000041947 */ /* 0x001fea0003800000 */
[----:B------:R-:W-:Y:S01]  /*5530*/  BPT.TRAP 0x1 ;  /* 0x000000040000795c */ /* 0x000fe20000300000 */
.L_x_28:
[----:B------:R-:W-:Y:S01]  /*5540*/  UIADD3 UR5, UR5, 0x1, URZ ;  /* 0x0000000105057890 */ /* 0x000fe2000fffe03f */
[C---:B------:R-:W-:Y:S01]  /*5550*/  ISETP.GT.AND P2, PT, R0.reuse, 0x1, PT ;  /* 0x000000010000780c */ /* 0x040fe20003f44270 */
[----:B------:R-:W-:Y:S02]  /*5560*/  VIADD R3, R3, 0x1 ;  /* 0x0000000103037836 */ /* 0x000fe40000000000 */
[----:B------:R-:W-:Y:S01]  /*5570*/  UISETP.NE.AND UP0, UPT, UR5, 0x2, UPT ;  /* 0x000000020500788c */ /* 0x000fe2000bf05270 */
[----:B------:R-:W-:Y:S02]  /*5580*/  VIADD R0, R0, 0xffffffff ;  /* 0xffffffff00007836 */ /* 0x000fe40000000000 */
[C---:B------:R-:W-:Y:S01]  /*5590*/  ISETP.NE.AND P1, PT, R3.reuse, 0x2, PT ;  /* 0x000000020300780c */ /* 0x040fe20003f25270 */
[----:B------:R-:W-:Y:S02]  /*55a0*/  USEL UR6, URZ, 0x1, UP0 ;  /* 0x000000013f067887 */ /* 0x000fe40008000000 */
[----:B------:R-:W-:Y:S01]  /*55b0*/  USEL UR5, UR5, URZ, UP0 ;  /* 0x0000003f05057287 */ /* 0x000fe20008000000 */
[----:B------:R-:W-:-:S03]  /*55c0*/  SEL R3, R3, RZ, P1 ;  /* 0x000000ff03037207 */ /* 0x000fc60000800000 */
[----:B------:R-:W-:Y:S01]  /*55d0*/  LOP3.LUT R7, R7, UR6, RZ, 0x3c, !PT ;  /* 0x0000000607077c12 */ /* 0x000fe2000f8e3cff */
[----:B------:R-:W-:Y:S07]  /*55e0*/  @P2 BRA `(.L_x_29) ;  /* 0xffffffdc00c82947 */ /* 0x000fee000383ffff */
.L_x_22:
[----:B------:R-:W3:Y:S02]  /*55f0*/  LDC R0, c[0x0][0x28c] ;  /* 0x0000a300ff007b82 */ /* 0x000ee40000000800 */
[----:B---3--:R-:W-:-:S13]  /*5600*/  ISETP.GE.AND P1, PT, R0, 0x1, PT ;  /* 0x000000010000780c */ /* 0x008fda0003f26270 */
[----:B------:R-:W-:Y:S05]  /*5610*/  @!P1 BRA `(.L_x_30) ;  /* 0x0000000000409947 */ /* 0x000fea0003800000 */
[----:B------:R-:W-:Y:S05]  /*5620*/  @!P0 BRA `(.L_x_31) ;  /* 0x0000000000048947 */ /* 0x000fea0003800000 */
[----:B------:R-:W-:Y:S01]  /*5630*/  BPT.TRAP 0x1 ;  /* 0x000000040000795c */ /* 0x000fe20000300000 */
.L_x_31:
[----:B------:R-:W-:Y:S01]  /*5640*/  ISETP.NE.AND P0, PT, R2, RZ, PT ;  /* 0x000000ff0200720c */ /* 0x000fe20003f05270 */
[----:B------:R-:W-:-:S12]  /*5650*/  UISETP.LT.AND UP1, UPT, UR40, 0x1, UPT ;  /* 0x000000012800788c */ /* 0x000fd8000bf21270 */
[----:B------:R-:W-:-:S05]  /*5660*/  VOTEU.ANY UP0, P0 ;  /* 0x00000000003f7886 */ /* 0x000fca0000000100 */
[----:B------:R-:W-:-:S04]  /*5670*/  @UP0 USEL UR4, UR40, 0x1, UP1 ;  /* 0x0000000128040887 */ /* 0x000fc80008800000 */
[----:B------:R-:W-:-:S06]  /*5680*/  @UP0 UIADD3 UR4, UR39, UR40, -UR4 ;  /* 0x0000002827040290 */ /* 0x000fcc000fffe804 */
[----:B------:R-:W-:-:S04]  /*5690*/  IMAD.U32 R0, RZ, RZ, UR4 ;  /* 0x00000004ff007e24 */ /* 0x000fc8000f8e00ff */
[----:B------:R-:W-:-:S05]  /*56a0*/  @P0 IMAD.SHL.U32 R0, R0, 0x8, RZ ;  /* 0x0000000800000824 */ /* 0x000fca00078e00ff */
[----:B------:R-:W-:-:S04]  /*56b0*/  @P0 LOP3.LUT R0, R0, 0x8, RZ, 0xc0, !PT ;  /* 0x0000000800000812 */ /* 0x000fc800078ec0ff */
[----:B------:R-:W-:-:S04]  /*56c0*/  @P0 IADD3 R3, R6, 0x10, R0 ;  /* 0x0000001006030810 */ /* 0x000fc80007ffe000 */
[----:B------:R-:W-:-:S04]  /*56d0*/  @P0 PRMT R3, R16, 0x654, R3 ;  /* 0x0000065410030816 */ /* 0x000fc80000000003 */
[----:B------:R3:W-:Y:S01]  /*56e0*/  @P0 SYNCS.ARRIVE.TRANS64.RED.A1T0 RZ, [R3+URZ], RZ ;  /* 0x000000ff03ff09a7 */ /* 0x0007e2000810043f */
[----:B------:R-:W-:-:S13]  /*56f0*/  ISETP.GT.U32.AND P0, PT, R17, 0x1, PT ;  /* 0x000000011100780c */ /* 0x000fda0003f04070 */
[----:B---3--:R-:W-:Y:S05]  /*5700*/  @P0 BRA `(.L_x_30) ;  /* 0x0000000000040947 */ /* 0x008fea0003800000 */
[----:B------:R-:W-:Y:S01]  /*5710*/  BPT.TRAP 0x1 ;  /* 0x000000040000795c */ /* 0x000fe20000300000 */
.L_x_30:
[----:B------:R-:W1:Y:S01]  /*5720*/  LDL.LU R9, [R1] ;  /* 0x0000000001097983 */ /* 0x000e620000300800 */
[----:B------:R-:W3:Y:S01]  /*5730*/  LDC R6, c[0x0][0x288] ;  /* 0x0000a200ff067b82 */ /* 0x000ee20000000800 */
[----:B------:R-:W-:Y:S01]  /*5740*/  UIADD3 UR39, UR40, UR39, URZ ;  /* 0x0000002728277290 */ /* 0x000fe2000fffe03f */
[----:B------:R-:W-:Y:S01]  /*5750*/  SHF.R.S32.HI R190, RZ, 0x1f, R22 ;  /* 0x0000001fffbe7819 */ /* 0x000fe20000011416 */
[----:B------:R-:W4:Y:S01]  /*5760*/  S2R R7, SR_TID.X ;  /* 0x0000000000077919 */ /* 0x000f220000002100 */
[----:B------:R-:W-:Y:S01]  /*5770*/  ULDC UR8, c[0x0][0x284] ;  /* 0x0000a10000087ab9 */ /* 0x000fe20000000800 */
[----:B------:R-:W-:Y:S02]  /*5780*/  USHF.R.U32.HI UR4, URZ, 0x1, UR39 ;  /* 0x000000013f047899 */ /* 0x000fe40008011627 */
[----:B------:R-:W-:Y:S02]  /*5790*/  UISETP.GT.U32.AND UP1, UPT, UR39, 0x1, UPT ;  /* 0x000000012700788c */ /* 0x000fe4000bf24070 */
[----:B------:R-:W-:Y:S01]  /*57a0*/  ULOP3.LUT UR4, UR4, 0x1, URZ, 0xc0, !UPT ;  /* 0x0000000104047892 */ /* 0x000fe2000f8ec03f */
[----:B------:R-:W-:Y:S01]  /*57b0*/  ULDC.64 UR6, c[0x0][0x5d0] ;  /* 0x0001740000067ab9 */ /* 0x000fe20000000a00 */
[----:B------:R-:W-:-:S02]  /*57c0*/  UISETP.LT.U32.AND UP1, UPT, UR40, 0x2, UP1 ;  /* 0x000000022800788c */ /* 0x000fc40008f21070 */
[----:B------:R-:W-:Y:S02]  /*57d0*/  UISETP.NE.U32.AND UP0, UPT, UR4, 0x1, UPT ;  /* 0x000000010400788c */ /* 0x000fe4000bf05070 */
[----:B------:R-:W-:Y:S02]  /*57e0*/  USEL UR5, URZ, 0x1, !UP1 ;  /* 0x000000013f057887 */ /* 0x000fe4000c800000 */
[----:B------:R-:W-:Y:S02]  /*57f0*/  UISETP.GT.U32.AND UP0, UPT, UR40, 0x1, !UP0 ;  /* 0x000000012800788c */ /* 0x000fe4000c704070 */
[----:B------:R-:W-:Y:S02]  /*5800*/  ULOP3.LUT UR39, UR39, 0x1, URZ, 0xc0, !UPT ;  /* 0x0000000127277892 */ /* 0x000fe4000f8ec03f */
[----:B------:R-:W-:-:S04]  /*5810*/  USEL UR4, URZ, 0x1, !UP0 ;  /* 0x000000013f047887 */ /* 0x000fc8000c000000 */
[----:B------:R-:W-:Y:S01]  /*5820*/  ULOP3.LUT UR38, UR4, UR38, UR5, 0x96, !UPT ;  /* 0x0000002604267292 */ /* 0x000fe2000f8e9605 */
[--C-:B----4-:R-:W-:Y:S01]  /*5830*/  SHF.R.U32.HI R0, RZ, 0x7, R7.reuse ;  /* 0x00000007ff007819 */ /* 0x110fe20000011607 */
[C---:B------:R-:W-:Y:S01]  /*5840*/  IMAD.SHL.U32 R188, R7.reuse, 0x2, RZ ;  /* 0x0000000207bc7824 */ /* 0x040fe200078e00ff */
[----:B------:R-:W-:Y:S02]  /*5850*/  SHF.R.U32.HI R3, RZ, 0x2, R7 ;  /* 0x00000002ff037819 */ /* 0x000fe40000011607 */
[----:B------:R-:W-:Y:S02]  /*5860*/  LOP3.LUT R0, R0, 0x1, RZ, 0xc0, !PT ;  /* 0x0000000100007812 */ /* 0x000fe400078ec0ff */
[----:B0-2---:R-:W-:Y:S02]  /*5870*/  LOP3.LUT R4, R7, 0x60, RZ, 0xc0, !PT ;  /* 0x0000006007047812 */ /* 0x005fe400078ec0ff */
[----:B------:R-:W-:Y:S01]  /*5880*/  LOP3.LUT R3, R3, 0x7, RZ, 0xc0, !PT ;  /* 0x0000000703037812 */ /* 0x000fe200078ec0ff */
[----:B------:R-:W-:Y:S01]  /*5890*/  IMAD.SHL.U32 R8, R0, 0x40, RZ ;  /* 0x0000004000087824 */ /* 0x000fe200078e00ff */
[----:B------:R-:W-:-:S04]  /*58a0*/  SHF.R.U32.HI R4, RZ, 0x1, R4 ;  /* 0x00000001ff047819 */ /* 0x000fc80000011604 */
[-CC-:B------:R-:W-:Y:S02]  /*58b0*/  IADD3 R5, RZ, -R4.reuse, -R3.reuse ;  /* 0x80000004ff057210 */ /* 0x180fe40007ffe803 */
[----:B------:R-:W-:Y:S01]  /*58c0*/  LOP3.LUT R3, R8, 0x40, R3, 0xe2, !PT ;  /* 0x0000004008037812 */ /* 0x000fe200078ee203 */
[----:B------:R-:W-:Y:S02]  /*58d0*/  IMAD R8, R23, 0xc0, RZ ;  /* 0x000000c017087824 */ /* 0x000fe400078e02ff */
[----:B------:R-:W-:Y:S01]  /*58e0*/  IMAD R5, R0, -0x40, R5 ;  /* 0xffffffc000057824 */ /* 0x000fe200078e0205 */
[----:B------:R-:W-:Y:S02]  /*58f0*/  LOP3.LUT R0, R7, 0x3, RZ, 0xc0, !PT ;  /* 0x0000000307007812 */ /* 0x000fe400078ec0ff */
[----:B------:R-:W-:Y:S01]  /*5900*/  LOP3.LUT R4, R3, R4, RZ, 0xfc, !PT ;  /* 0x0000000403047212 */ /* 0x000fe200078efcff */
[----:B------:R-:W-:Y:S02]  /*5910*/  IMAD R3, R190, UR6, RZ ;  /* 0x00000006be037c24 */ /* 0x000fe4000f8e02ff */
[----:B---3--:R-:W-:Y:S01]  /*5920*/  IMAD R10, R0, -0x2, R6 ;  /* 0xfffffffe000a7824 */ /* 0x008fe200078e0206 */
[----:B------:R-:W-:Y:S01]  /*5930*/  IADD3 R0, -R8, UR8, R5 ;  /* 0x0000000808007c10 */ /* 0x000fe2000fffe105 */
[----:B------:R-:W-:-:S02]  /*5940*/  IMAD R3, R22, UR7, R3 ;  /* 0x0000000716037c24 */ /* 0x000fc4000f8e0203 */
[----:B------:R-:W-:Y:S02]  /*5950*/  IMAD.MOV.U32 R5, RZ, RZ, RZ ;  /* 0x000000ffff057224 */ /* 0x000fe400078e00ff */
[----:B------:R-:W-:-:S04]  /*5960*/  IMAD.WIDE R4, R23, 0xc0, R4 ;  /* 0x000000c017047825 */ /* 0x000fc800078e0204 */
[----:B-1----:R-:W-:-:S05]  /*5970*/  IMAD R187, R9, 0xa0, RZ ;  /* 0x000000a009bb7824 */ /* 0x002fca00078e02ff */
[C---:B------:R-:W-:Y:S02]  /*5980*/  ISETP.GE.AND P0, PT, R187.reuse, R6, PT ;  /* 0x00000006bb00720c */ /* 0x040fe40003f06270 */
[----:B------:R-:W-:Y:S01]  /*5990*/  LOP3.LUT R188, R187, 0x6, R188, 0xf8, !PT ;  /* 0x00000006bbbc7812 */ /* 0x000fe200078ef8bc */
[----:B------:R-:W-:Y:S01]  /*59a0*/  IMAD.IADD R187, R10, 0x1, -R187 ;  /* 0x000000010abb7824 */ /* 0x000fe200078e0abb */
[----:B------:R-:W-:Y:S02]  /*59b0*/  ISETP.GE.OR P0, PT, R8, UR8, P0 ;  /* 0x0000000808007c0c */ /* 0x000fe40008706670 */
[----:B------:R-:W-:-:S03]  /*59c0*/  SHF.R.S32.HI R189, RZ, 0x1f, R188 ;  /* 0x0000001fffbd7819 */ /* 0x000fc600000114bc */
[----:B------:R-:W-:-:S04]  /*59d0*/  IMAD.WIDE.U32 R6, R22, UR6, R188 ;  /* 0x0000000616067c25 */ /* 0x000fc8000f8e00bc */
[----:B------:R-:W-:Y:S02]  /*59e0*/  IMAD.IADD R7, R7, 0x1, R3 ;  /* 0x0000000107077824 */ /* 0x000fe400078e0203 */
[----:B------:R-:W-:Y:S02]  /*59f0*/  IMAD.MOV.U32 R3, RZ, RZ, -0x1 ;  /* 0xffffffffff037424 */ /* 0x000fe400078e00ff */
[----:B------:R-:W-:Y:S05]  /*5a00*/  @P0 BRA `(.L_x_32) ;  /* 0x0000007800f40947 */ /* 0x000fea0003800000 */
[----:B------:R-:W0:Y:S01]  /*5a10*/  LDC.64 R20, c[0x0][0x5c8] ;  /* 0x00017200ff147b82 */ /* 0x000e220000000a00 */
[----:B------:R-:W-:Y:S01]  /*5a20*/  ULDC.64 UR4, c[0x0][0x5c0] ;  /* 0x0001700000047ab9 */ /* 0x000fe20000000a00 */
[----:B------:R-:W-:Y:S01]  /*5a30*/  BSSY B0, `(.L_x_32) ;  /* 0x00007ba000007945 */ /* 0x000fe20003800000 */
[-C--:B0-----:R-:W-:Y:S01]  /*5a40*/  IMAD R8, R5, R20.reuse, RZ ;  /* 0x0000001405087224 */ /* 0x081fe200078e02ff */
[----:B------:R-:W-:Y:S01]  /*5a50*/  SHF.L.U64.HI R15, R20, 0x3, R21 ;  /* 0x00000003140f7819 */ /* 0x000fe20000010215 */
[----:B------:R-:W-:-:S04]  /*5a60*/  IMAD.WIDE.U32 R6, R4, R20, R6 ;  /* 0x0000001404067225 */ /* 0x000fc800078e0006 */
[----:B------:R-:W-:Y:S01]  /*5a70*/  IMAD R9, R4, R21, R8 ;  /* 0x0000001504097224 */ /* 0x000fe200078e0208 */
[----:B------:R-:W-:Y:S01]  /*5a80*/  IADD3 R6, P0, R6, UR4, RZ ;  /* 0x0000000406067c10 */ /* 0x000fe2000ff1e0ff */
[C---:B------:R-:W-:Y:S02]  /*5a90*/  IMAD.SHL.U32 R13, R20.reuse, 0x8, RZ ;  /* 0x00000008140d7824 */ /* 0x040fe400078e00ff */
[----:B------:R-:W-:Y:S01]  /*5aa0*/  IMAD.IADD R9, R7, 0x1, R9 ;  /* 0x0000000107097824 */ /* 0x000fe200078e0209 */
[-C--:B------:R-:W-:Y:S02]  /*5ab0*/  LEA R8, P2, R20, R6.reuse, 0x7 ;  /* 0x0000000614087211 */ /* 0x080fe400078438ff */
[----:B------:R-:W-:Y:S02]  /*5ac0*/  IADD3 R10, P1, R13, R6, RZ ;  /* 0x000000060d0a7210 */ /* 0x000fe40007f3e0ff */
[----:B------:R-:W-:Y:S02]  /*5ad0*/  IADD3.X R7, R9, UR5, RZ, P0, !PT ;  /* 0x0000000509077c10 */ /* 0x000fe400087fe4ff */
[----:B-----5:R-:W-:-:S02]  /*5ae0*/  ISETP.NE.AND P0, PT, R185, RZ, PT ;  /* 0x000000ffb900720c */ /* 0x020fc40003f05270 */
[----:B------:R-:W-:Y:S01]  /*5af0*/  LEA.HI.X R9, R20, R7, R21, 0x7, P2 ;  /* 0x0000000714097211 */ /* 0x000fe200010f3c15 */
[----:B------:R-:W-:Y:S01]  /*5b00*/  IMAD.X R11, R15, 0x1, R7, P1 ;  /* 0x000000010f0b7824 */ /* 0x000fe200008e0607 */
[----:B------:R-:W-:-:S05]  /*5b10*/  IADD3 R12, P2, R13, R8, RZ ;  /* 0x000000080d0c7210 */ /* 0x000fca0007f5e0ff */
[----:B------:R-:W-:-:S04]  /*5b20*/  IMAD.X R13, R15, 0x1, R9, P2 ;  /* 0x000000010f0d7824 */ /* 0x000fc800010e0609 */
[----:B------:R-:W-:Y:S05]  /*5b30*/  @!P0 BRA `(.L_x_33) ;  /* 0x0000005c00148947 */ /* 0x000fea0003800000 */
[----:B------:R-:W0:Y:S01]  /*5b40*/  LDC.64 R20, c[0x0][0x5b0] ;  /* 0x00016c00ff147b82 */ /* 0x000e220000000a00 */
[----:B------:R-:W-:Y:S01]  /*5b50*/  ULDC.64 UR4, c[0x0][0x5b8] ;  /* 0x00016e0000047ab9 */ /* 0x000fe20000000a00 */
[----:B------:R-:W-:Y:S01]  /*5b60*/  ISETP.GE.AND P3, PT, R0, 0x1, PT ;  /* 0x000000010000780c */ /* 0x000fe20003f66270 */
[----:B------:R-:W-:Y:S01]  /*5b70*/  IMAD R23, R190, UR4, RZ ;  /* 0x00000004be177c24 */ /* 0x000fe2000f8e02ff */
[----:B------:R-:W-:Y:S01]  /*5b80*/  BSSY B1, `(.L_x_34) ;  /* 0x000000e000017945 */ /* 0x000fe20003800000 */
[C---:B------:R-:W-:Y:S01]  /*5b90*/  IMAD.WIDE.U32 R188, R22.reuse, UR4, R188 ;  /* 0x0000000416bc7c25 */ /* 0x040fe2000f8e00bc */
[----:B------:R-:W-:Y:S02]  /*5ba0*/  ISETP.LT.OR P1, PT, R187, 0x1, !P3 ;  /* 0x00000001bb00780c */ /* 0x000fe40005f21670 */
[----:B------:R-:W1:Y:S01]  /*5bb0*/  LDC.64 R14, c[0x0][0x5a8] ;  /* 0x00016a00ff0e7b82 */ /* 0x000e620000000a00 */
[----:B------:R-:W-:Y:S02]  /*5bc0*/  IMAD R23, R22, UR5, R23 ;  /* 0x0000000516177c24 */ /* 0x000fe4000f8e0217 */
[----:B------:R-:W-:-:S02]  /*5bd0*/  IMAD.MOV.U32 R22, RZ, RZ, R188 ;  /* 0x000000ffff167224 */ /* 0x000fc400078e00bc */
[----:B------:R-:W-:Y:S02]  /*5be0*/  IMAD.IADD R23, R189, 0x1, R23 ;  /* 0x00000001bd177824 */ /* 0x000fe400078e0217 */
[-C--:B0-----:R-:W-:Y:S02]  /*5bf0*/  IMAD R192, R5, R20.reuse, RZ ;  /* 0x0000001405c07224 */ /* 0x081fe400078e02ff */
[----:B------:R-:W-:-:S04]  /*5c00*/  IMAD.WIDE.U32 R190, R4, R20, R22 ;  /* 0x0000001404be7225 */ /* 0x000fc800078e0016 */
[----:B------:R-:W-:Y:S01]  /*5c10*/  IMAD R201, R4, R21, R192 ;  /* 0x0000001504c97224 */ /* 0x000fe200078e02c0 */
[----:B-1----:R-:W-:-:S04]  /*5c20*/  IADD3 R190, P0, R190, R14, RZ ;  /* 0x0000000ebebe7210 */ /* 0x002fc80007f1e0ff */
[----:B------:R-:W-:Y:S01]  /*5c30*/  IADD3.X R191, R15, R191, R201, P0, !PT ;  /* 0x000000bf0fbf7210 */ /* 0x000fe200007fe4c9 */
[----:B------:R-:W-:Y:S08]  /*5c40*/  @P1 BRA `(.L_x_35) ;  /* 0x0000000000041947 */ /* 0x000ff00003800000 */
[----:B------:R0:W5:Y:S02]  /*5c50*/  LDG.E.U8 R184, desc[UR36][R190.64] ;  /* 0x00000024beb87981 */ /* 0x000164000c1e1100 */
.L_x_35:
[----:B------:R-:W-:Y:S05]  /*5c60*/  BSYNC B1 ;  /* 0x0000000000017941 */ /* 0x000fea0003800000 */
.L_x_34:
[----:B-----5:R-:W-:Y:S01]  /*5c70*/  LOP3.LUT R192, R184, 0xffff, RZ, 0xc0, !PT ;  /* 0x0000ffffb8c07812 */ /* 0x020fe200078ec0ff */
[----:B------:R-:W-:Y:S01]  /*5c80*/  BSSY B1, `(.L_x_36) ;  /* 0x000000d000017945 */ /* 0x000fe20003800000 */
[----:B------:R-:W-:Y:S02]  /*5c90*/  ISETP.LT.OR P2, PT, R187, 0x2, !P3 ;  /* 0x00000002bb00780c */ /* 0x000fe40005f41670 */
[----:B------:R-:W-:Y:S02]  /*5ca0*/  PRMT R192, R192, 0x8880, RZ ;  /* 0x00008880c0c07816 */ /* 0x000fe400000000ff */
[----:B------:R-:W-:-:S03]  /*5cb0*/  SHF.L.U64.HI R193, R20, 0x3, R21 ;  /* 0x0000000314c17819 */ /* 0x000fc60000010215 */
[----:B------:R-:W-:Y:S02]  /*5cc0*/  IMAD R195, R192, R185, RZ ;  /* 0x000000b9c0c37224 */ /* 0x000fe400078e02ff */
[----:B------:R-:W-:Y:S02]  /*5cd0*/  IMAD.SHL.U32 R192, R20, 0x8, RZ ;  /* 0x0000000814c07824 */ /* 0x000fe400078e00ff */
[----:B------:R-:W-:Y:S02]  /*5ce0*/  @!P1 IMAD R199, R168, R186, R195 ;  /* 0x000000baa8c79224 */ /* 0x000fe400078e02c3 */
[----:B------:R-:W-:-:S03]  /*5cf0*/  IMAD.WIDE.U32 R196, R4, R20, R192 ;  /* 0x0000001404c47225 */ /* 0x000fc600078e00c0 */
[----:B------:R1:W-:Y:S01]  /*5d00*/  @!P1 STG.E.U8 desc[UR36][R6.64], R199 ;  /* 0x000000c706009986 */ /* 0x0003e2000c101124 */
[----:B------:R-:W-:Y:S05]  /*5d10*/  @P2 BRA `(.L_x_37) ;  /* 0x00000000000c2947 */ /* 0x000fea0003800000 */
[----:B------:R-:W2:Y:S02]  /*5d20*/  LDG.E.U8 R184, desc[UR36][R190.64+0x1] ;  /* 0x00000124beb87981 */ /* 0x000ea4000c1e1100 */
[----:B--2---:R-:W-:-:S05]  /*5d30*/  PRMT R168, R184, 0x8880, RZ ;  /* 0x00008880b8a87816 */ /* 0x004fca00000000ff */
[----:B------:R-:W-:-:S07]  /*5d40*/  IMAD R195, R168, R185, RZ ;  /* 0x000000b9a8c37224 */ /* 0x000fce00078e02ff */
.L_x_37:
[----:B------:R-:W-:Y:S05]  /*5d50*/  BSYNC B1 ;  /* 0x0000000000017941 */ /* 0x000fea0003800000 */
.L_x_36:
[----:B-1----:R-:W-:Y:S01]  /*5d60*/  @!P2 IMAD R199, R169, R186, R195 ;  /* 0x000000baa9c7a224 */ /* 0x002fe200078e02c3 */
[----:B------:R-:W-:Y:S01]  /*5d70*/  ISETP.GE.AND P0, PT, R0, 0x9, PT ;  /* 0x000000090000780c */ /* 0x000fe20003f06270 */
[----:B------:R-:W-:Y:S01]  /*5d80*/  IMAD.IADD R169, R201, 0x1, R197 ;  /* 0x00000001c9a97824 */ /* 0x000fe200078e02c5 */
[----:B------:R-:W-:Y:S01]  /*5d90*/  IADD3 R168, P4, P5, R188, R14, R196 ;  /* 0x0000000ebca87210 */ /* 0x000fe20007d9e0c4 */
[----:B------:R-:W-:Y:S01]  /*5da0*/  BSSY B1, `(.L_x_38) ;  /* 0x000000b000017945 */ /* 0x000fe20003800000 */
[----:B------:R1:W-:Y:S01]  /*5db0*/  @!P2 STG.E.U8 desc[UR36][R6.64+0x1], R199 ;  /* 0x000001c70600a986 */ /* 0x0003e2000c101124 */
[----:B------:R-:W-:Y:S02]  /*5dc0*/  ISETP.LT.OR P2, PT, R187, 0x1, !P0 ;  /* 0x00000001bb00780c */ /* 0x000fe40004741670 */
[----:B------:R-:W-:Y:S02]  /*5dd0*/  IADD3.X R169, R23, R15, R169, P4, P5 ;  /* 0x0000000f17a97210 */ /* 0x000fe400027ea4a9 */
[----:B------:R-:W-:-:S02]  /*5de0*/  ISETP.LT.OR P1, PT, R187, 0x2, !P0 ;  /* 0x00000002bb00780c */ /* 0x000fc40004721670 */
[C---:B------:R-:W-:Y:S02]  /*5df0*/  ISETP.LT.OR P5, PT, R187.reuse, 0x9, !P3 ;  /* 0x00000009bb00780c */ /* 0x040fe40005fa1670 */
[----:B------:R-:W-:-:S05]  /*5e00*/  ISETP.LT.OR P4, PT, R187, 0xa, !P3 ;  /* 0x0000000abb00780c */ /* 0x000fca0005f81670 */
[----:B-1----:R-:W-:Y:S08]  /*5e10*/  @P2 BRA `(.L_x_39) ;  /* 0x00000000000c2947 */ /* 0x002ff00003800000 */
[----:B------:R-:W2:Y:S02]  /*5e20*/  LDG.E.U8 R184, desc[UR36][R168.64] ;  /* 0x00000024a8b87981 */ /* 0x000ea4000c1e1100 */
[----:B--2---:R-:W-:-:S05]  /*5e30*/  PRMT R194, R184, 0x8880, RZ ;  /* 0x00008880b8c27816 */ /* 0x004fca00000000ff */
[----:B------:R-:W-:-:S07]  /*5e40*/  IMAD R195, R194, R185, RZ ;  /* 0x000000b9c2c37224 */ /* 0x000fce00078e02ff */
.L_x_39:
[----:B------:R-:W-:Y:S05]  /*5e50*/  BSYNC B1 ;  /* 0x0000000000017941 */ /* 0x000fea0003800000 */
.L_x_38:
[----:B------:R-:W-:Y:S01]  /*5e60*/  @!P2 IMAD R197, R170, R186, R195 ;  /* 0x000000baaac5a224 */ /* 0x000fe200078e02c3 */
[----:B------:R-:W-:Y:S04]  /*5e70*/  BSSY B1, `(.L_x_40) ;  /* 0x0000006000017945 */ /* 0x000fe80003800000 */
[----:B------:R1:W-:Y:S01]  /*5e80*/  @!P2 STG.E.U8 desc[UR36][R10.64], R197 ;  /* 0x000000c50a00a986 */ /* 0x0003e2000c101124 */
[----:B------:R-:W-:Y:S05]  /*5e90*/  @P1 BRA `(.L_x_41) ;  /* 0x00000000000c1947 */ /* 0x000fea0003800000 */
[----:B------:R-:W2:Y:S02]  /*5ea0*/  LDG.E.U8 R184, desc[UR36][R168.64+0x1] ;  /* 0x00000124a8b87981 */ /* 0x000ea4000c1e1100 */
[----:B--2---:R-:W-:-:S05]  /*5eb0*/  PRMT R170, R184, 0x8880, RZ ;  /* 0x00008880b8aa7816 */ /* 0x004fca00000000ff */
[----:B------:R-:W-:-:S07]  /*5ec0*/  IMAD R195, R170, R185, RZ ;  /* 0x000000b9aac37224 */ /* 0x000fce00078e02ff */
.L_x_41:
[----:B------:R-:W-:Y:S05]  /*5ed0*/  BSYNC B1 ;  /* 0x0000000000017941 */ /* 0x000fea0003800000 */
.L_x_40:
[----:B------:R-:W-:Y:S01]  /*5ee0*/  @!P1 IMAD R171, R171, R186, R195 ;  /* 0x000000baabab9224 */ /* 0x000fe200078e02c3 */
[----:B------:R-:W-:Y:S04]  /*5ef0*/  BSSY B1, `(.L_x_42) ;  /* 0x0000006000017945 */ /* 0x000fe80003800000 */
[----:B------:R2:W-:Y:S01]  /*5f00*/  @!P1 STG.E.U8 desc[UR36][R10.64+0x1], R171 ;  /* 0x000001ab0a009986 */ /* 0x0005e2000c101124 */
[----:B------:R-:W-:Y:S05]  /*5f10*/  @P5 BRA `(.L_x_43) ;  /* 0x00000000000c5947 */ /* 0x000fea0003800000 */
[----:B------:R-:W3:Y:S02]  /*5f20*/  LDG.E.U8 R184, desc[UR36][R190.64+0x8] ;  /* 0x00000824beb87981 */ /* 0x000ee4000c1e1100 */
[----:B---3--:R-:W-:-:S05]  /*5f30*/  PRMT R170, R184, 0x8880, RZ ;  /* 0x00008880b8aa7816 */ /* 0x008fca00000000ff */
[----:B------:R-:W-:-:S07]  /*5f40*/  IMAD R195, R170, R185, RZ ;  /* 0x000000b9aac37224 */ /* 0x000fce00078e02ff */
.L_x_43:
[----:B------:R-:W-:Y:S05]  /*5f50*/  BSYNC B1 ;  /* 0x0000000000017941 */ /* 0x000fea0003800000 */
.L_x_42:
[----:B--2---:R-:W-:Y:S01]  /*5f60*/  @!P5 IMAD R171, R172, R186, R195 ;  /* 0x000000baacabd224 */ /* 0x004fe200078e02c3 */
[----:B------:R-:W-:Y:S04]  /*5f70*/  BSSY B1, `(.L_x_44) ;  /* 0x0000006000017945 */ /* 0x000fe80003800000 */
[----:B------:R2:W-:Y:S01]  /*5f80*/  @!P5 STG.E.U8 desc[UR36][R6.64+0x8], R171 ;  /* 0x000008ab0600d986 */ /* 0x0005e2000c101124 */
[----:B------:R-:W-:Y:S05]  /*5f90*/  @P4 BRA `(.L_x_45) ;  /* 0x00000000000c4947 */ /* 0x000fea0003800000 */
[----:B------:R-:W3:Y:S02]  /*5fa0*/  LDG.E.U8 R184, desc[UR36][R190.64+0x9] ;  /* 0x00000924beb87981 */ /* 0x000ee4000c1e1100 */
[----:B---3--:R-:W-:-:S05]  /*5fb0*/  PRMT R170, R184, 0x8880, RZ ;  /* 0x00008880b8aa7816 */ /* 0x008fca00000000ff */
[----:B------:R-:W-:-:S07]  /*5fc0*/  IMAD R195, R170, R185, RZ ;  /* 0x000000b9aac37224 */ /* 0x000fce00078e02ff */
.L_x_45:
[----:B------:R-:W-:Y:S05]  /*5fd0*/  BSYNC B1 ;  /* 0x0000000000017941 */ /* 0x000fea0003800000 */
.L_x_44:
[----:B------:R-:W-:Y:S01]  /*5fe0*/  ISETP.LT.OR P5, PT, R187, 0x9, !P0 ;  /* 0x00000009bb00780c */ /* 0x000fe200047a1670 */
[----:B------:R-:W-:Y:S01]  /*5ff0*/  @!P4 IMAD R173, R173, R186, R195 ;  /* 0x000000baadadc224 */ /* 0x000fe200078e02c3 */
[----:B------:R-:W-:Y:S01]  /*6000*/  BSSY B1, `(.L_x_46) ;  /* 0x0000009000017945 */ /* 0x000fe20003800000 */
[C---:B------:R-:W-:Y:S02]  /*6010*/  ISETP.LT.OR P2, PT, R187.reuse, 0xa, !P0 ;  /* 0x0000000abb00780c */ /* 0x040fe40004741670 */
[C---:B------:R-:W-:Y:S01]  /*6020*/  ISETP.LT.OR P1, PT, R187.reuse, 0x12, !P3 ;  /* 0x00000012bb00780c */ /* 0x040fe20005f21670 */
[----:B------:R3:W-:Y:S01]  /*6030*/  @!P4 STG.E.U8 desc[UR36][R6.64+0x9], R173 ;  /* 0x000009ad0600c986 */ /* 0x0007e2000c101124 */
[----:B------:R-:W-:-:S06]  /*6040*/  ISETP.LT.OR P4, PT, R187, 0x11, !P3 ;  /* 0x00000011bb00780c */ /* 0x000fcc0005f81670 */
[----:B------:R-:W-:Y:S07]  /*6050*/  @P5 BRA `(.L_x_47) ;  /* 0x00000000000c5947 */ /* 0x000fee0003800000 */
[----:B------:R-:W4:Y:S02]  /*6060*/  LDG.E.U8 R184, desc[UR36][R168.64+0x8] ;  /* 0x00000824a8b87981 */ /* 0x000f24000c1e1100 */
[----:B----4-:R-:W-:-:S05]  /*6070*/  PRMT R170, R184, 0x8880, RZ ;  /* 0x00008880b8aa7816 */ /* 0x010fca00000000ff */
[----:B------:R-:W-:-:S07]  /*6080*/  IMAD R195, R170, R185, RZ ;  /* 0x000000b9aac37224 */ /* 0x000fce00078e02ff */
.L_x_47:
[----:B------:R-:W-:Y:S05]  /*6090*/  BSYNC B1 ;  /* 0x0000000000017941 */ /* 0x000fea0003800000 */
.L_x_46:
[----:B--2---:R-:W-:Y:S01]  /*60a0*/  @!P5 IMAD R171, R174, R186, R195 ;  /* 0x000000baaeabd224 */ /* 0x004fe200078e02c3 */
[----:B------:R-:W-:Y:S04]  /*60b0*/  BSSY B1, `(.L_x_48) ;  /* 0x0000006000017945 */ /* 0x000fe80003800000 */
[----:B------:R2:W-:Y:S01]  /*60c0*/  @!P5 STG.E.U8 desc[UR36][R10.64+0x8], R171 ;  /* 0x000008ab0a00d986 */ /* 0x0005e2000c101124 */
[----:B------:R-:W-:Y:S05]  /*60d0*/  @P2 BRA `(.L_x_49) ;  /* 0x00000000000c2947 */ /* 0x000fea0003800000 */
[----:B------:R-:W4:Y:S02]  /*60e0*/  LDG.E.U8 R184, desc[UR36][R168.64+0x9] ;  /* 0x00000924a8b87981 */ /* 0x000f24000c1e1100 */
[----:B----4-:R-:W-:-:S05]  /*60f0*/  PRMT R170, R184, 0x8880, RZ ;  /* 0x00008880b8aa7816 */ /* 0x010fca00000000ff */
[----:B------:R-:W-:-:S07]  /*6100*/  IMAD R195, R170, R185, RZ ;  /* 0x000000b9aac37224 */ /* 0x000fce00078e02ff */
.L_x_49:
[----:B------:R-:W-:Y:S05]  /*6110*/  BSYNC B1 ;  /* 0x0000000000017941 */ /* 0x000fea0003800000 */
.L_x_48:
[----:B------:R-:W-:Y:S01]  /*6120*/  @!P2 IMAD R175, R175, R186, R195 ;  /* 0x000000baafafa224 */ /* 0x000fe200078e02c3 */
[----:B------:R-:W-:Y:S04]  /*6130*/  BSSY B1, `(.L_x_50) ;  /* 0x0000006000017945 */ /* 0x000fe80003800000 */
[----:B------:R4:W-:Y:S01]  /*6140*/  @!P2 STG.E.U8 desc[UR36][R10.64+0x9], R175 ;  /* 0x000009af0a00a986 */ /* 0x0009e2000c101124 */
[----:B------:R-:W-:Y:S05]  /*6150*/  @P4 BRA `(.L_x_51) ;  /* 0x00000000000c4947 */ /* 0x000fea0003800000 */
[----:B------:R-:W5:Y:S02]  /*6160*/  LDG.E.U8 R184, desc[UR36][R190.64+0x10] ;  /* 0x00001024beb87981 */ /* 0x000f64000c1e1100 */
[----:B-----5:R-:W-:-:S05]  /*6170*/  PRMT R170, R184, 0x8880, RZ ;  /* 0x00008880b8aa7816 */ /* 0x020fca00000000ff */
[----:B------:R-:W-:-:S07]  /*6180*/  IMAD R195, R170, R185, RZ ;  /* 0x000000b9aac37224 */ /* 0x000fce00078e02ff */
.L_x_51:
[----:B------:R-:W-:Y:S05]  /*6190*/  BSYNC B1 ;  /* 0x0000000000017941 */ /* 0x000fea0003800000 */
.L_x_50:
[----:B--2---:R-:W-:Y:S01]  /*61a0*/  @!P4 IMAD R171, R176, R186, R195 ;  /* 0x000000bab0abc224 */ /* 0x004fe200078e02c3 */
[----:B------:R-:W-:Y:S04]  /*61b0*/  BSSY B1, `(.L_x_52) ;  /* 0x0000006000017945 */ /* 0x000fe80003800000 */
[----:B------:R2:W-:Y:S01]  /*61c0*/  @!P4 STG.E.U8 desc[UR36][R6.64+0x10], R171 ;  /* 0x000010ab0600c986 */ /* 0x0005e2000c101124 */
[----:B------:R-:W-:Y:S05]  /*61d0*/  @P1 BRA `(.L_x_53) ;  /* 0x00000000000c1947 */ /* 0x000fea0003800000 */
[----:B------:R-:W5:Y:S02]  /*61e0*/  LDG.E.U8 R184, desc[UR36][R190.64+0x11] ;  /* 0x00001124beb87981 */ /* 0x000f64000c1e1100 */
[----:B-----5:R-:W-:-:S05]  /*61f0*/  PRMT R170, R184, 0x8880, RZ ;  /* 0x00008880b8aa7816 */ /* 0x020fca00000000ff */
[----:B------:R-:W-:-:S07]  /*6200*/  IMAD R195, R170, R185, RZ ;  /* 0x000000b9aac37224 */ /* 0x000fce00078e02ff */
.L_x_53:
[----:B------:R-:W-:Y:S05]  /*6210*/  BSYNC B1 ;  /* 0x0000000000017941 */ /* 0x000fea0003800000 */
.L_x_52:
[----:B------:R-:W-:Y:S01]  /*6220*/  ISETP.LT.OR P2, PT, R187, 0x11, !P0 ;  /* 0x00000011bb00780c */ /* 0x000fe20004741670 */
[----:B------:R-:W-:Y:S01]  /*6230*/  @!P1 IMAD R177, R177, R186, R195 ;  /* 0x000000bab1b19224 */ /* 0x000fe200078e02c3 */
[----:B------:R-:W-:Y:S01]  /*6240*/  BSSY B1, `(.L_x_54) ;  /* 0x0000009000017945 */ /* 0x000fe20003800000 */
[----:B-1----:R-:W-:Y:S02]  /*6250*/  IADD3 R197, P4, R4, 0x80, RZ ;  /* 0x0000008004c57810 */ /* 0x002fe40007f9e0ff */
[C---:B------:R-:W-:Y:S01]  /*6260*/  ISETP.LT.OR P5, PT, R187.reuse, 0x19, !P3 ;  /* 0x00000019bb00780c */ /* 0x040fe20005fa1670 */
[----:B------:R1:W-:Y:S01]  /*6270*/  @!P1 STG.E.U8 desc[UR36][R6.64+0x11], R177 ;  /* 0x000011b106009986 */ /* 0x0003e2000c101124 */
[----:B------:R-:W-:-:S06]  /*6280*/  ISETP.LT.OR P1, PT, R187, 0x12, !P0 ;  /* 0x00000012bb00780c */ /* 0x000fcc0004721670 */
[----:B------:R-:W-:Y:S07]  /*6290*/  @P2 BRA `(.L_x_55) ;  /* 0x00000000000c2947 */ /* 0x000fee0003800000 */
[----:B------:R-:W5:Y:S02]  /*62a0*/  LDG.E.U8 R184, desc[UR36][R168.64+0x10] ;  /* 0x00001024a8b87981 */ /* 0x000f64000c1e1100 */
[----:B-----5:R-:W-:-:S05]  /*62b0*/  PRMT R170, R184, 0x8880, RZ ;  /* 0x00008880b8aa7816 */ /* 0x020fca00000000ff */
[----:B------:R-:W-:-:S07]  /*62c0*/  IMAD R195, R170, R185, RZ ;  /* 0x000000b9aac37224 */ /* 0x000fce00078e02ff */
.L_x_55:
[----:B------:R-:W-:Y:S05]  /*62d0*/  BSYNC B1 ;  /* 0x0000000000017941 */ /* 0x000fea0003800000 */
.L_x_54:
[----:B--2---:R-:W-:Y:S01]  /*62e0*/  @!P2 IMAD R171, R178, R186, R195 ;  /* 0x000000bab2aba224 */ /* 0x004fe200078e02c3 */
[----:B------:R-:W-:Y:S04]  /*62f0*/  BSSY B1, `(.L_x_56) ;  /* 0x0000006000017945 */ /* 0x000fe80003800000 */
[----:B------:R2:W-:Y:S01]  /*6300*/  @!P2 STG.E.U8 desc[UR36][R10.64+0x10], R171 ;  /* 0x000010ab0a00a986 */ /* 0x0005e2000c101124 */
[----:B------:R-:W-:Y:S05]  /*6310*/  @P1 BRA `(.L_x_57) ;  /* 0x00000000000c1947 */ /* 0x000fea0003800000 */
[----:B------:R-:W5:Y:S02]  /*6320*/  LDG.E.U8 R184, desc[UR36][R168.64+0x11] ;  /* 0x00001124a8b87981 */ /* 0x000f64000c1e1100 */
[----:B-----5:R-:W-:-:S05]  /*6330*/  PRMT R170, R184, 0x8880, RZ ;  /* 0x00008880b8aa7816 */ /* 0x020fca00000000ff */
[----:B------:R-:W-:-:S07]  /*6340*/  IMAD R195, R170, R185, RZ ;  /* 0x000000b9aac37224 */ /* 0x000fce00078e02ff */
.L_x_57:
[----:B------:R-:W-:Y:S05]  /*6350*/  BSYNC B1 ;  /* 0x0000000000017941 */ /* 0x000fea0003800000 */
.L_x_56:
[----:B------:R-:W-:Y:S01]  /*6360*/  @!P1 IMAD R179, R179, R186, R195 ;  /* 0x000000bab3b39224 */ /* 0x000fe200078e02c3 */
[----:B------:R-:W-:Y:S04]  /*6370*/  BSSY B1, `(.L_x_58) ;  /* 0x0000006000017945 */ /* 0x000fe80003800000 */
[----:B------:R0:W-:Y:S01]  /*6380*/  @!P1 STG.E.U8 desc[UR36][R10.64+0x11], R179 ;  /* 0x000011b30a009986 */ /* 0x0001e2000c101124 */
[----:B------:R-:W-:Y:S05]  /*6390*/  @P5 BRA `(.L_x_59) ;  /* 0x00000000000c5947 */ /* 0x000fea0003800000 */
[----:B------:R-:W5:Y:S02]  /*63a0*/  LDG.E.U8 R184, desc[UR36][R190.64+0x18] ;  /* 0x00001824beb87981 */ /* 0x000f64000c1e1100 */
[----:B-----5:R-:W-:-:S05]  /*63b0*/  PRMT R170, R184, 0x8880, RZ ;  /* 0x00008880b8aa7816 */ /* 0x020fca00000000ff */
[----:B------:R-:W-:-:S07]  /*63c0*/  IMAD R195, R170, R185, RZ ;  /* 0x000000b9aac37224 */ /* 0x000fce00078e02ff */
.L_x_59:
[----:B------:R-:W-:Y:S05]  /*63d0*/  BSYNC B1 ;  /* 0x0000000000017941 */ /* 0x000fea0003800000 */
.L_x_58:
[----:B------:R-:W-:Y:S01]  /*63e0*/  ISETP.LT.OR P1, PT, R187, 0x1a, !P3 ;  /* 0x0000001abb00780c */ /* 0x000fe20005f21670 */
[----:B---3--:R-:W-:Y:S01]  /*63f0*/  @!P5 IMAD R173, R180, R186, R195 ;  /* 0x000000bab4add224 */ /* 0x008fe200078e02c3 */
[----:B------:R-:W-:Y:S01]  /*6400*/  BSSY B1, `(.L_x_60) ;  /* 0x000000b000017945 */ /* 0x000fe20003800000 */
[----:B--2---:R-:W-:Y:S01]  /*6410*/  IMAD.WIDE.U32 R170, R197, R20, R22 ;  /* 0x00000014c5aa7225 */ /* 0x004fe200078e0016 */
[C---:B------:R-:W-:Y:S02]  /*6420*/  ISETP.LT.OR P2, PT, R187.reuse, 0x1a, !P0 ;  /* 0x0000001abb00780c */ /* 0x040fe40004741670 */
[----:B------:R2:W-:Y:S01]  /*6430*/  @!P5 STG.E.U8 desc[UR36][R6.64+0x18], R173 ;  /* 0x000018ad0600d986 */ /* 0x0005e2000c101124 */
[----:B------:R-:W-:Y:S01]  /*6440*/  IMAD.X R5, RZ, RZ, R5, P4 ;  /* 0x000000ffff057224 */ /* 0x000fe200020e0605 */
[----:B------:R-:W-:Y:S02]  /*6450*/  ISETP.LT.OR P5, PT, R187, 0x19, !P0 ;  /* 0x00000019bb00780c */ /* 0x000fe400047a1670 */
[----:B------:R-:W-:-:S03]  /*6460*/  IADD3 R4, P4, R170, R14, RZ ;  /* 0x0000000eaa047210 */ /* 0x000fc60007f9e0ff */
[----:B------:R-:W-:Y:S10]  /*6470*/  @P1 BRA `(.L_x_61) ;  /* 0x00000000000c1947 */ /* 0x000ff40003800000 */
[----:B------:R-:W3:Y:S02]  /*6480*/  LDG.E.U8 R184, desc[UR36][R190.64+0x19] ;  /* 0x00001924beb87981 */ /* 0x000ee4000c1e1100 */
[----:B---3--:R-:W-:-:S05]  /*6490*/  PRMT R172, R184, 0x8880, RZ ;  /* 0x00008880b8ac7816 */ /* 0x008fca00000000ff */
[----:B------:R-:W-:-:S07]  /*64a0*/  IMAD R195, R172, R185, RZ ;  /* 0x000000b9acc37224 */ /* 0x000fce00078e02ff */
.L_x_61:
[----:B------:R-:W-:Y:S05]  /*64b0*/  BSYNC B1 ;  /* 0x0000000000017941 */ /* 0x000fea0003800000 */
.L_x_60:
[----:B------:R-:W-:Y:S01]  /*64c0*/  @!P1 IMAD R181, R181, R186, R195 ;  /* 0x000000bab5b59224 */ /* 0x000fe200078e02c3 */
[----:B------:R-:W-:Y:S01]  /*64d0*/  BSSY B1, `(.L_x_62) ;  /* 0x0000007000017945 */ /* 0x000fe20003800000 */
[----:B------:R-:W-:-:S03]  /*64e0*/  IMAD R174, R5, R20, RZ ;  /* 0x0000001405ae7224 */ /* 0x000fc600078e02ff */
[----:B------:R3:W-:Y:S01]  /*64f0*/  @!P1 STG.E.U8 desc[UR36][R6.64+0x19], R181 ;  /* 0x000019b506009986 */ /* 0x0007e2000c101124 */
[----:B------:R-:W-:Y:S05]  /*6500*/  @P5 BRA `(.L_x_63) ;  /* 0x00000000000c5947 */ /* 0x000fea0003800000 */
[----:B------:R-:W5:Y:S02]  /*6510*/  LDG.E.U8 R184, desc[UR36][R168.64+0x18] ;  /* 0x00001824a8b87981 */ /* 0x000f64000c1e1100 */
[----:B-----5:R-:W-:-:S05]  /*6520*/  PRMT R172, R184, 0x8880, RZ ;  /* 0x00008880b8ac7816 */ /* 0x020fca00000000ff */
[----:B------:R-:W-:-:S07]  /*6530*/  IMAD R195, R172, R185, RZ ;  /* 0x000000b9acc37224 */ /* 0x000fce00078e02ff */
.L_x_63:
[----:B------:R-:W-:Y:S05]  /*6540*/  BSYNC B1 ;  /* 0x0000000000017941 */ /* 0x000fea0003800000 */
.L_x_62:
[----:B--2---:R-:W-:Y:S01]  /*6550*/  @!P5 IMAD R173, R182, R186, R195 ;  /* 0x000000bab6add224 */ /* 0x004fe200078e02c3 */
[----:B------:R-:W-:Y:S01]  /*6560*/  BSSY B1, `(.L_x_64) ;  /* 0x0000007000017945 */ /* 0x000fe20003800000 */
[----:B----4-:R-:W-:-:S03]  /*6570*/  IMAD R175, R197, R21, R174 ;  /* 0x00000015c5af7224 */ /* 0x010fc600078e02ae */
[----:B------:R2:W-:Y:S01]  /*6580*/  @!P5 STG.E.U8 desc[UR36][R10.64+0x18], R173 ;  /* 0x000018ad0a00d986 */ /* 0x0005e2000c101124 */
[----:B------:R-:W-:Y:S05]  /*6590*/  @P2 BRA `(.L_x_65) ;  /* 0x00000000000c2947 */ /* 0x000fea0003800000 */
[----:B------:R-:W4:Y:S02]  /*65a0*/  LDG.E.U8 R184, desc[UR36][R168.64+0x19] ;  /* 0x00001924a8b87981 */ /* 0x000f24000c1e1100 */
[----:B----4-:R-:W-:-:S05]  /*65b0*/  PRMT R172, R184, 0x8880, RZ ;  /* 0x00008880b8ac7816 */ /* 0x010fca00000000ff */
[----:B------:R-:W-:-:S07]  /*65c0*/  IMAD R195, R172, R185, RZ ;  /* 0x000000b9acc37224 */ /* 0x000fce00078e02ff */
.L_x_65:
[----:B------:R-:W-:Y:S05]  /*65d0*/  BSYNC B1 ;  /* 0x0000000000017941 */ /* 0x000fea0003800000 */
.L_x_64:
[----:B------:R-:W-:Y:S01]  /*65e0*/  ISETP.GE.AND P1, PT, R0, 0x81, PT ;  /* 0x000000810000780c */ /* 0x000fe20003f26270 */
[----:B------:R-:W-:Y:S01]  /*65f0*/  @!P2 IMAD R183, R183, R186, R195 ;  /* 0x000000bab7b7a224 */ /* 0x000fe200078e02c3 */
[----:B------:R-:W-:Y:S01]  /*6600*/  IADD3.X R5, R15, R171, R175, P4, !PT ;  /* 0x000000ab0f057210 */ /* 0x000fe200027fe4af */
[----:B------:R-:W-:Y:S01]  /*6610*/  IMAD.WIDE.U32 R20, R197, R20, R192 ;  /* 0x00000014c5147225 */ /* 0x000fe200078e00c0 */
[----:B------:R-:W-:Y:S01]  /*6620*/  ISETP.LT.OR P4, PT, R187, 0x1, !P1 ;  /* 0x00000001bb00780c */ /* 0x000fe20004f81670 */
[----:B------:R-:W-:Y:S01]  /*6630*/  BSSY B1, `(.L_x_66) ;  /* 0x0000008000017945 */ /* 0x000fe20003800000 */
[----:B------:R4:W-:Y:S01]  /*6640*/  @!P2 STG.E.U8 desc[UR36][R10.64+0x19], R183 ;  /* 0x000019b70a00a986 */ /* 0x0009e2000c101124 */
[----:B------:R-:W-:Y:S01]  /*6650*/  IMAD.IADD R170, R175, 0x1, R21 ;  /* 0x00000001afaa7824 */ /* 0x000fe200078e0215 */
[----:B------:R-:W-:-:S09]  /*6660*/  IADD3 R14, P2, P5, R188, R14, R20 ;  /* 0x0000000ebc0e7210 */ /* 0x000fd20007d5e014 */
[----:B------:R-:W-:Y:S05]  /*6670*/  @P4 BRA `(.L_x_67) ;  /* 0x00000000000c4947 */ /* 0x000fea0003800000 */
[----:B------:R-:W5:Y:S02]  /*6680*/  LDG.E.U8 R184, desc[UR36][R4.64] ;  /* 0x0000002404b87981 */ /* 0x000f64000c1e1100 */
[----:B-----5:R-:W-:-:S05]  /*6690*/  PRMT R20, R184, 0x8880, RZ ;  /* 0x00008880b8147816 */ /* 0x020fca00000000ff */
[----:B------:R-:W-:-:S07]  /*66a0*/  IMAD R195, R20, R185, RZ ;  /* 0x000000b914c37224 */ /* 0x000fce00078e02ff */
.L_x_67:
[----:B------:R-:W-:Y:S05]  /*66b0*/  BSYNC B1 ;  /* 0x0000000000017941 */ /* 0x000fea0003800000 */
.L_x_66:
[----:B------:R-:W-:Y:S01]  /*66c0*/  @!P4 IMAD R21, R152, R186, R195 ;  /* 0x000000ba9815c224 */ /* 0x000fe200078e02c3 */
[----:B------:R-:W-:Y:S01]  /*66d0*/  IADD3.X R15, R23, R15, R170, P2, P5 ;  /* 0x0000000f170f7210 */ /* 0x000fe200017ea4aa */
[----:B------:R-:W-:Y:S01]  /*66e0*/  BSSY B1, `(.L_x_68) ;  /* 0x0000009000017945 */ /* 0x000fe20003800000 */
[----:B------:R-:W-:Y:S02]  /*66f0*/  ISETP.GE.AND P2, PT, R0, 0x89, PT ;  /* 0x000000890000780c */ /* 0x000fe40003f46270 */
[----:B------:R0:W-:Y:S01]  /*6700*/  @!P4 STG.E.U8 desc[UR36][R8.64], R21 ;  /* 0x000000150800c986 */ /* 0x0001e2000c101124 */
[C---:B------:R-:W-:Y:S02]  /*6710*/  ISETP.LT.OR P4, PT, R187.reuse, 0x2, !P1 ;  /* 0x00000002bb00780c */ /* 0x040fe40004f81670 */
[----:B------:R-:W-:-:S11]  /*6720*/  ISETP.LT.OR P5, PT, R187, 0x1, !P2 ;  /* 0x00000001bb00780c */ /* 0x000fd600057a1670 */
[----:B0-----:R-:W-:Y:S05]  /*6730*/  @P4 BRA `(.L_x_69) ;  /* 0x00000000000c4947 */ /* 0x001fea0003800000 */
[----:B------:R-:W5:Y:S02]  /*6740*/  LDG.E.U8 R184, desc[UR36][R4.64+0x1] ;  /* 0x0000012404b87981 */ /* 0x000f64000c1e1100 */
[----:B-----5:R-:W-:-:S05]  /*6750*/  PRMT R0, R184, 0x8880, RZ ;  /* 0x00008880b8007816 */ /* 0x020fca00000000ff */
[----:B------:R-:W-:-:S07]  /*6760*/  IMAD R195, R0, R185, RZ ;  /* 0x000000b900c37224 */ /* 0x000fce00078e02ff */
.L_x_69:
[----:B------:R-:W-:Y:S05]  /*6770*/  BSYNC B1 ;  /* 0x0000000000017941 */ /* 0x000fea0003800000 */
.L_x_68:
[----:B------:R-:W-:Y:S01]  /*6780*/  @!P4 IMAD R153, R153, R186, R195 ;  /* 0x000000ba9999c224 */ /* 0x000fe200078e02c3 */
[----:B------:R-:W-:Y:S04]  /*6790*/  BSSY B1, `(.L_x_70) ;  /* 0x0000006000017945 */ /* 0x000fe80003800000 */
[----:B------:R0:W-:Y:S01]  /*67a0*/  @!P4 STG.E.U8 desc[UR36][R8.64+0x1], R153 ;  /* 0x000001990800c986 */ /* 0x0001e2000c101124 */
[----:B------:R-:W-:Y:S05]  /*67b0*/  @P5 BRA `(.L_x_71) ;  /* 0x00000000000c5947 */ /* 0x000fea0003800000 */
[----:B------:R-:W5:Y:S02]  /*67c0*/  LDG.E.U8 R184, desc[UR36][R14.64] ;  /* 0x000000240eb87981 */ /* 0x000f64000c1e1100 */
[----:B-----5:R-:W-:-:S05]  /*67d0*/  PRMT R0, R184, 0x8880, RZ ;  /* 0x00008880b8007816 */ /* 0x020fca00000000ff */
[----:B------:R-:W-:-:S07]  /*67e0*/  IMAD R195, R0, R185, RZ ;  /* 0x000000b900c37224 */ /* 0x000fce00078e02ff */
.L_x_71:
[----:B------:R-:W-:Y:S05]  /*67f0*/  BSYNC B1 ;  /* 0x0000000000017941 */ /* 0x000fea0003800000 */
.L_x_70:
[C---:B------:R-:W-:Y:S01]  /*6800*/  ISETP.LT.OR P4, PT, R187.reuse, 0x2, !P2 ;  /* 0x00000002bb00780c */ /* 0x040fe20005781670 */
[----:B------:R-:W-:Y:S01]  /*6810*/  @!P5 IMAD R21, R154, R186, R195 ;  /* 0x000000ba9a15d224 */ /* 0x000fe200078e02c3 */
[----:B------:R-:W-:Y:S04]  /*6820*/  BSSY B1, `(.L_x_72) ;  /* 0x0000007000017945 */ /* 0x000fe80003800000 */
[----:B------:R0:W-:Y:S01]  /*6830*/  @!P5 STG.E.U8 desc[UR36][R12.64], R21 ;  /* 0x000000150c00d986 */ /* 0x0001e2000c101124 */
[----:B------:R-:W-:-:S06]  /*6840*/  ISETP.LT.OR P5, PT, R187, 0x9, !P1 ;  /* 0x00000009bb00780c */ /* 0x000fcc0004fa1670 */
[----:B------:R-:W-:Y:S07]  /*6850*/  @P4 BRA `(.L_x_73) ;  /* 0x00000000000c4947 */ /* 0x000fee0003800000 */
[----:B------:R-:W5:Y:S02]  /*6860*/  LDG.E.U8 R184, desc[UR36][R14.64+0x1] ;  /* 0x000001240eb87981 */ /* 0x000f64000c1e1100 */
[----:B-----5:R-:W-:-:S05]  /*6870*/  PRMT R0, R184, 0x8880, RZ ;  /* 0x00008880b8007816 */ /* 0x020fca00000000ff */
[----:B------:R-:W-:-:S07]  /*6880*/  IMAD R195, R0, R185, RZ ;  /* 0x000000b900c37224 */ /* 0x000fce00078e02ff */
.L_x_73:
[----:B------:R-:W-:Y:S05]  /*6890*/  BSYNC B1 ;  /* 0x0000000000017941 */ /* 0x000fea0003800000 */
.L_x_72:
[----:B------:R-:W-:Y:S01]  /*68a0*/  @!P4 IMAD R155, R155, R186, R195 ;  /* 0x000000ba9b9bc224 */ /* 0x000fe200078e02c3 */
[----:B------:R-:W-:Y:S04]  /*68b0*/  BSSY B1, `(.L_x_74) ;  /* 0x0000006000017945 */ /* 0x000fe80003800000 */
[----:B------:R0:W-:Y:S01]  /*68c0*/  @!P4 STG.E.U8 desc[UR36][R12.64+0x1], R155 ;  /* 0x0000019b0c00c986 */ /* 0x0001e2000c101124 */
[----:B------:R-:W-:Y:S05]  /*68d0*/  @P5 BRA `(.L_x_75) ;  /* 0x00000000000c5947 */ /* 0x000fea0003800000 */
[----:B------:R-:W5:Y:S02]  /*68e0*/  LDG.E.U8 R184, desc[UR36][R4.64+0x8] ;  /* 0x0000082404b87981 */ /* 0x000f64000c1e1100 */
[----:B-----5:R-:W-:-:S05]  /*68f0*/  PRMT R0, R184, 0x8880, RZ ;  /* 0x00008880b8007816 */ /* 0x020fca00000000ff */
[----:B------:R-:W-:-:S07]  /*6900*/  IMAD R195, R0, R185, RZ ;  /* 0x000000b900c37224 */ /* 0x000fce00078e02ff */
.L_x_75:
[----:B------:R-:W-:Y:S05]  /*6910*/  BSYNC B1 ;  /* 0x0000000000017941 */ /* 0x000fea0003800000 */
.L_x_74:
[C---:B------:R-:W-:Y:S01]  /*6920*/  ISETP.LT.OR P4, PT, R187.reuse, 0xa, !P1 ;  /* 0x0000000abb00780c */ /* 0x040fe20004f81670 */
[----:B0-----:R-:W-:Y:S01]  /*6930*/  @!P5 IMAD R21, R156, R186, R195 ;  /* 0x000000ba9c15d224 */ /* 0x001fe200078e02c3 */
[----:B------:R-:W-:Y:S04]  /*6940*/  BSSY B1, `(.L_x_76) ;  /* 0x0000007000017945 */ /* 0x000fe80003800000 */
[----:B------:R0:W-:Y:S01]  /*6950*/  @!P5 STG.E.U8 desc[UR36][R8.64+0x8], R21 ;  /* 0x000008150800d986 */ /* 0x0001e2000c101124 */
[----:B------:R-:W-:-:S06]  /*6960*/  ISETP.LT.OR P5, PT, R187, 0x9, !P2 ;  /* 0x00000009bb00780c */ /* 0x000fcc00057a1670 */
[----:B------:R-:W-:Y:S07]  /*6970*/  @P4 BRA `(.L_x_77) ;  /* 0x00000000000c4947 */ /* 0x000fee0003800000 */
[----:B------:R-:W5:Y:S02]  /*6980*/  LDG.E.U8 R184, desc[UR36][R4.64+0x9] ;  /* 0x0000092404b87981 */ /* 0x000f64000c1e1100 */
[----:B-----5:R-:W-:-:S05]  /*6990*/  PRMT R0, R184, 0x8880, RZ ;  /* 0x00008880b8007816 */ /* 0x020fca00000000ff */
[----:B------:R-:W-:-:S07]  /*69a0*/  IMAD R195, R0, R185, RZ ;  /* 0x000000b900c37224 */ /* 0x000fce00078e02ff */
.L_x_77:
[----:B------:R-:W-:Y:S05]  /*69b0*/  BSYNC B1 ;  /* 0x0000000000017941 */ /* 0x000fea0003800000 */
.L_x_76:
[----:B------:R-:W-:Y:S01]  /*69c0*/  @!P4 IMAD R157, R157, R186, R195 ;  /* 0x000000ba9d9dc224 */ /* 0x000fe200078e02c3 */
[----:B------:R-:W-:Y:S04]  /*69d0*/  BSSY B1, `(.L_x_78) ;  /* 0x0000006000017945 */ /* 0x000fe80003800000 */
[----:B------:R0:W-:Y:S01]  /*69e0*/  @!P4 STG.E.U8 desc[UR36][R8.64+0x9], R157 ;  /* 0x0000099d0800c986 */ /* 0x0001e2000c101124 */
[----:B------:R-:W-:Y:S05]  /*69f0*/  @P5 BRA `(.L_x_79) ;  /* 0x00000000000c5947 */ /* 0x000fea0003800000 */
[----:B------:R-:W5:Y:S02]  /*6a00*/  LDG.E.U8 R184, desc[UR36][R14.64+0x8] ;  /* 0x000008240eb87981 */ /* 0x000f64000c1e1100 */
[----:B-----5:R-:W-:-:S05]  /*6a10*/  PRMT R0, R184, 0x8880, RZ ;  /* 0x00008880b8007816 */ /* 0x020fca00000000ff */
[----:B------:R-:W-:-:S07]  /*6a20*/  IMAD R195, R0, R185, RZ ;  /* 0x000000b900c37224 */ /* 0x000fce00078e02ff */
.L_x_79:
[----:B------:R-:W-:Y:S05]  /*6a30*/  BSYNC B1 ;  /* 0x0000000000017941 */ /* 0x000fea0003800000 */
.L_x_78:
        /* <DEDUP_REMOVED lines=9> */
.L_x_81:
[----:B------:R-:W-:Y:S05]  /*6ad0*/  BSYNC B1 ;  /* 0x0000000000017941 */ /* 0x000fea0003800000 */
.L_x_80:
[----:B------:R-:W-:Y:S01]  /*6ae0*/  @!P4 IMAD R159, R159, R186, R195 ;  /* 0x000000ba9f9fc224 */ /* 0x000fe200078e02c3 */
[----:B------:R-:W-:Y:S04]  /*6af0*/  BSSY B1, `(.L_x_82) ;  /* 0x0000006000017945 */ /* 0x000fe80003800000 */
[----:B------:R0:W-:Y:S01]  /*6b00*/  @!P4 STG.E.U8 desc[UR36][R12.64+0x9], R159 ;  /* 0x0000099f0c00c986 */ /* 0x0001e2000c101124 */
[----:B------:R-:W-:Y:S05]  /*6b10*/  @P5 BRA `(.L_x_83) ;  /* 0x00000000000c5947 */ /* 0x000fea0003800000 */
[----:B------:R-:W5:Y:S02]  /*6b20*/  LDG.E.U8 R184, desc[UR36][R4.64+0x10] ;  /* 0x0000102404b87981 */ /* 0x000f64000c1e1100 */
[----:B-----5:R-:W-:-:S05]  /*6b30*/  PRMT R0, R184, 0x8880, RZ ;  /* 0x00008880b8007816 */ /* 0x020fca00000000ff */
[----:B------:R-:W-:-:S07]  /*6b40*/  IMAD R195, R0, R185, RZ ;  /* 0x000000b900c37224 */ /* 0x000fce00078e02ff */
.L_x_83:
[----:B------:R-:W-:Y:S05]  /*6b50*/  BSYNC B1 ;  /* 0x0000000000017941 */ /* 0x000fea0003800000 */
.L_x_82:
        /* <DEDUP_REMOVED lines=9> */
.L_x_85:
[----:B------:R-:W-:Y:S05]  /*6bf0*/  BSYNC B1 ;  /* 0x0000000000017941 */ /* 0x000fea0003800000 */
.L_x_84:
[----:B------:R-:W-:Y:S01]  /*6c00*/  @!P4 IMAD R161, R161, R186, R195 ;  /* 0x000000baa1a1c224 */ /* 0x000fe200078e02c3 */
[----:B------:R-:W-:Y:S04]  /*6c10*/  BSSY B1, `(.L_x_86) ;  /* 0x0000006000017945 */ /* 0x000fe80003800000 */
[----:B------:R0:W-:Y:S01]  /*6c20*/  @!P4 STG.E.U8 desc[UR36][R8.64+0x11], R161 ;  /* 0x000011a10800c986 */ /* 0x0001e2000c101124 */
[----:B------:R-:W-:Y:S05]  /*6c30*/  @P5 BRA `(.L_x_87) ;  /* 0x00000000000c5947 */ /* 0x000fea0003800000 */
[----:B------:R-:W5:Y:S02]  /*6c40*/  LDG.E.U8 R184, desc[UR36][R14.64+0x10] ;  /* 0x000010240eb87981 */ /* 0x000f64000c1e1100 */
[----:B-----5:R-:W-:-:S05]  /*6c50*/  PRMT R0, R184, 0x8880, RZ ;  /* 0x00008880b8007816 */ /* 0x020fca00000000ff */
[----:B------:R-:W-:-:S07]  /*6c60*/  IMAD R195, R0, R185, RZ ;  /* 0x000000b900c37224 */ /* 0x000fce00078e02ff */
.L_x_87:
[----:B------:R-:W-:Y:S05]  /*6c70*/  BSYNC B1 ;  /* 0x0000000000017941 */ /* 0x000fea0003800000 */
.L_x_86:
        /* <DEDUP_REMOVED lines=9> */
.L_x_89:
[----:B------:R-:W-:Y:S05]  /*6d10*/  BSYNC B1 ;  /* 0x0000000000017941 */ /* 0x000fea0003800000 */
.L_x_88:
[----:B------:R-:W-:Y:S01]  /*6d20*/  @!P4 IMAD R163, R163, R186, R195 ;  /* 0x000000baa3a3c224 */ /* 0x000fe200078e02c3 */
[----:B------:R-:W-:Y:S04]  /*6d30*/  BSSY B1, `(.L_x_90) ;  /* 0x0000006000017945 */ /* 0x000fe80003800000 */
[----:B------:R0:W-:Y:S01]  /*6d40*/  @!P4 STG.E.U8 desc[UR36][R12.64+0x11], R163 ;  /* 0x000011a30c00c986 */ /* 0x0001e2000c101124 */
[----:B------:R-:W-:Y:S05]  /*6d50*/  @P5 BRA `(.L_x_91) ;  /* 0x00000000000c5947 */ /* 0x000fea0003800000 */
[----:B------:R-:W5:Y:S02]  /*6d60*/  LDG.E.U8 R184, desc[UR36][R4.64+0x18] ;  /* 0x0000182404b87981 */ /* 0x000f64000c1e1100 */
[----:B-----5:R-:W-:-:S05]  /*6d70*/  PRMT R0, R184, 0x8880, RZ ;  /* 0x00008880b8007816 */ /* 0x020fca00000000ff */
[----:B------:R-:W-:-:S07]  /*6d80*/  IMAD R195, R0, R185, RZ ;  /* 0x000000b900c37224 */ /* 0x000fce00078e02ff */
.L_x_91:
[----:B------:R-:W-:Y:S05]  /*6d90*/  BSYNC B1 ;  /* 0x0000000000017941 */ /* 0x000fea0003800000 */
.L_x_90:
        /* <DEDUP_REMOVED lines=9> */
.L_x_93:
[----:B------:R-:W-:Y:S05]  /*6e30*/  BSYNC B1 ;  /* 0x0000000000017941 */ /* 0x000fea0003800000 */
.L_x_92:
[----:B------:R-:W-:Y:S01]  /*6e40*/  @!P4 IMAD R165, R165, R186, R195 ;  /* 0x000000baa5a5c224 */ /* 0x000fe200078e02c3 */
[----:B------:R-:W-:Y:S04]  /*6e50*/  BSSY B1, `(.L_x_94) ;  /* 0x0000006000017945 */ /* 0x000fe80003800000 */
[----:B------:R0:W-:Y:S01]  /*6e60*/  @!P4 STG.E.U8 desc[UR36][R8.64+0x19], R165 ;  /* 0x000019a50800c986 */ /* 0x0001e2000c101124 */
[----:B------:R-:W-:Y:S05]  /*6e70*/  @P5 BRA `(.L_x_95) ;  /* 0x00000000000c5947 */ /* 0x000fea0003800000 */
[----:B------:R-:W5:Y:S02]  /*6e80*/  LDG.E.U8 R184, desc[UR36][R14.64+0x18] ;  /* 0x000018240eb87981 */ /* 0x000f64000c1e1100 */
[----:B-----5:R-:W-:-:S05]  /*6e90*/  PRMT R0, R184, 0x8880, RZ ;  /* 0x00008880b8007816 */ /* 0x020fca00000000ff */
[----:B------:R-:W-:-:S07]  /*6ea0*/  IMAD R195, R0, R185, RZ ;  /* 0x000000b900c37224 */ /* 0x000fce00078e02ff */
.L_x_95:
[----:B------:R-:W-:Y:S05]  /*6eb0*/  BSYNC B1 ;  /* 0x0000000000017941 */ /* 0x000fea0003800000 */
.L_x_94:
        /* <DEDUP_REMOVED lines=9> */
.L_x_97:
[----:B------:R-:W-:Y:S05]  /*6f50*/  BSYNC B1 ;  /* 0x0000000000017941 */ /* 0x000fea0003800000 */
.L_x_96:
[----:B------:R-:W-:Y:S01]  /*6f60*/  @!P4 IMAD R167, R167, R186, R195 ;  /* 0x000000baa7a7c224 */ /* 0x000fe200078e02c3 */
[----:B------:R-:W-:Y:S04]  /*6f70*/  BSSY B1, `(.L_x_98) ;  /* 0x0000006000017945 */ /* 0x000fe80003800000 */
[----:B------:R0:W-:Y:S01]  /*6f80*/  @!P4 STG.E.U8 desc[UR36][R12.64+0x19], R167 ;  /* 0x000019a70c00c986 */ /* 0x0001e2000c101124 */
[----:B------:R-:W-:Y:S05]  /*6f90*/  @P5 BRA `(.L_x_99) ;  /* 0x00000000000c5947 */ /* 0x000fea0003800000 */
[----:B------:R-:W5:Y:S02]  /*6fa0*/  LDG.E.U8 R184, desc[UR36][R190.64+0x20] ;  /* 0x00002024beb87981 */ /* 0x000f64000c1e1100 */
[----:B-----5:R-:W-:-:S05]  /*6fb0*/  PRMT R0, R184, 0x8880, RZ ;  /* 0x00008880b8007816 */ /* 0x020fca00000000ff */
[----:B------:R-:W-:-:S07]  /*6fc0*/  IMAD R195, R0, R185, RZ ;  /* 0x000000b900c37224 */ /* 0x000fce00078e02ff */
.L_x_99:
[----:B------:R-:W-:Y:S05]  /*6fd0*/  BSYNC B1 ;  /* 0x0000000000017941 */ /* 0x000fea0003800000 */
.L_x_98:
        /* <DEDUP_REMOVED lines=9> */
.L_x_101:
[----:B------:R-:W-:Y:S05]  /*7070*/  BSYNC B1 ;  /* 0x0000000000017941 */ /* 0x000fea0003800000 */
.L_x_100:
[----:B------:R-:W-:Y:S01]  /*7080*/  @!P4 IMAD R137, R137, R186, R195 ;  /* 0x000000ba8989c224 */ /* 0x000fe200078e02c3 */
[----:B------:R-:W-:Y:S04]  /*7090*/  BSSY B1, `(.L_x_102) ;  /* 0x0000006000017945 */ /* 0x000fe80003800000 */
[----:B------:R0:W-:Y:S01]  /*70a0*/  @!P4 STG.E.U8 desc[UR36][R6.64+0x21], R137 ;  /* 0x000021890600c986 */ /* 0x0001e2000c101124 */
[----:B------:R-:W-:Y:S05]  /*70b0*/  @P5 BRA `(.L_x_103) ;  /* 0x00000000000c5947 */ /* 0x000fea0003800000 */
[----:B------:R-:W5:Y:S02]  /*70c0*/  LDG.E.U8 R184, desc[UR36][R168.64+0x20] ;  /* 0x00002024a8b87981 */ /* 0x000f64000c1e1100 */
[----:B-----5:R-:W-:-:S05]  /*70d0*/  PRMT R0, R184, 0x8880, RZ ;  /* 0x00008880b8007816 */ /* 0x020fca00000000ff */
[----:B------:R-:W-:-:S07]  /*70e0*/  IMAD R195, R0, R185, RZ ;  /* 0x000000b900c37224 */ /* 0x000fce00078e02ff */
.L_x_103:
[----:B------:R-:W-:Y:S05]  /*70f0*/  BSYNC B1 ;  /* 0x0000000000017941 */ /* 0x000fea0003800000 */
.L_x_102:
        /* <DEDUP_REMOVED lines=9> */
.L_x_105:
[----:B------:R-:W-:Y:S05]  /*7190*/  BSYNC B1 ;  /* 0x0000000000017941 */ /* 0x000fea0003800000 */
.L_x_104:
[----:B------:R-:W-:Y:S01]  /*71a0*/  @!P4 IMAD R139, R139, R186, R195 ;  /* 0x000000ba8b8bc224 */ /* 0x000fe200078e02c3 */
[----:B------:R-:W-:Y:S04]  /*71b0*/  BSSY B1, `(.L_x_106) ;  /* 0x0000006000017945 */ /* 0x000fe80003800000 */
[----:B------:R0:W-:Y:S01]  /*71c0*/  @!P4 STG.E.U8 desc[UR36][R10.64+0x21], R139 ;  /* 0x0000218b0a00c986 */ /* 0x0001e2000c101124 */
[----:B------:R-:W-:Y:S05]  /*71d0*/  @P5 BRA `(.L_x_107) ;  /* 0x00000000000c5947 */ /* 0x000fea0003800000 */
[----:B------:R-:W5:Y:S02]  /*71e0*/  LDG.E.U8 R184, desc[UR36][R190.64+0x28] ;  /* 0x00002824beb87981 */ /* 0x000f64000c1e1100 */
[----:B-----5:R-:W-:-:S05]  /*71f0*/  PRMT R0, R184, 0x8880, RZ ;  /* 0x00008880b8007816 */ /* 0x020fca00000000ff */
[----:B------:R-:W-:-:S07]  /*7200*/  IMAD R195, R0, R185, RZ ;  /* 0x000000b900c37224 */ /* 0x000fce00078e02ff */
.L_x_107:
[----:B------:R-:W-:Y:S05]  /*7210*/  BSYNC B1 ;  /* 0x0000000000017941 */ /* 0x000fea0003800000 */
.L_x_106:
        /* <DEDUP_REMOVED lines=9> */
.L_x_109:
[----:B------:R-:W-:Y:S05]  /*72b0*/  BSYNC B1 ;  /* 0x0000000000017941 */ /* 0x000fea0003800000 */
.L_x_108:
[----:B------:R-:W-:Y:S01]  /*72c0*/  @!P4 IMAD R141, R141, R186, R195 ;  /* 0x000000ba8d8dc224 */ /* 0x000fe200078e02c3 */
[----:B------:R-:W-:Y:S04]  /*72d0*/  BSSY B1, `(.L_x_110) ;  /* 0x0000006000017945 */ /* 0x000fe80003800000 */
[----:B------:R0:W-:Y:S01]  /*72e0*/  @!P4 STG.E.U8 desc[UR36][R6.64+0x29], R141 ;  /* 0x0000298d0600c986 */ /* 0x0001e2000c101124 */
[----:B------:R-:W-:Y:S05]  /*72f0*/  @P5 BRA `(.L_x_111) ;  /* 0x00000000000c5947 */ /* 0x000fea0003800000 */
[----:B------:R-:W5:Y:S02]  /*7300*/  LDG.E.U8 R184, desc[UR36][R168.64+0x28] ;  /* 0x00002824a8b87981 */ /* 0x000f64000c1e1100 */
[----:B-----5:R-:W-:-:S05]  /*7310*/  PRMT R0, R184, 0x8880, RZ ;  /* 0x00008880b8007816 */ /* 0x020fca00000000ff */
[----:B------:R-:W-:-:S07]  /*7320*/  IMAD R195, R0, R185, RZ ;  /* 0x000000b900c37224 */ /* 0x000fce00078e02ff */
.L_x_111:
[----:B------:R-:W-:Y:S05]  /*7330*/  BSYNC B1 ;  /* 0x0000000000017941 */ /* 0x000fea0003800000 */
.L_x_110:
        /* <DEDUP_REMOVED lines=9> */
.L_x_113:
[----:B------:R-:W-:Y:S05]  /*73d0*/  BSYNC B1 ;  /* 0x0000000000017941 */ /* 0x000fea0003800000 */
.L_x_112:
[----:B------:R-:W-:Y:S01]  /*73e0*/  @!P4 IMAD R143, R143, R186, R195 ;  /* 0x000000ba8f8fc224 */ /* 0x000fe200078e02c3 */
[----:B------:R-:W-:Y:S04]  /*73f0*/  BSSY B1, `(.L_x_114) ;  /* 0x0000006000017945 */ /* 0x000fe80003800000 */
[----:B------:R0:W-:Y:S01]  /*7400*/  @!P4 STG.E.U8 desc[UR36][R10.64+0x29], R143 ;  /* 0x0000298f0a00c986 */ /* 0x0001e2000c101124 */
[----:B------:R-:W-:Y:S05]  /*7410*/  @P5 BRA `(.L_x_115) ;  /* 0x00000000000c5947 */ /* 0x000fea0003800000 */
[----:B------:R-:W5:Y:S02]  /*7420*/  LDG.E.U8 R184, desc[UR36][R190.64+0x30] ;  /* 0x00003024beb87981 */ /* 0x000f64000c1e1100 */
[----:B-----5:R-:W-:-:S05]  /*7430*/  PRMT R0, R184, 0x8880, RZ ;  /* 0x00008880b8007816 */ /* 0x020fca00000000ff */
[----:B------:R-:W-:-:S07]  /*7440*/  IMAD R195, R0, R185, RZ ;  /* 0x000000b900c37224 */ /* 0x000fce00078e02ff */
.L_x_115:
[----:B------:R-:W-:Y:S05]  /*7450*/  BSYNC B1 ;  /* 0x0000000000017941 */ /* 0x000fea0003800000 */
.L_x_114:
        /* <DEDUP_REMOVED lines=9> */
.L_x_117:
[----:B------:R-:W-:Y:S05]  /*74f0*/  BSYNC B1 ;  /* 0x0000000000017941 */ /* 0x000fea0003800000 */
.L_x_116:
[----:B------:R-:W-:Y:S01]  /*7500*/  @!P4 IMAD R145, R145, R186, R195 ;  /* 0x000000ba9191c224 */ /* 0x000fe200078e02c3 */
[----:B------:R-:W-:Y:S04]  /*7510*/  BSSY B1, `(.L_x_118) ;  /* 0x0000006000017945 */ /* 0x000fe80003800000 */
[----:B------:R0:W-:Y:S01]  /*7520*/  @!P4 STG.E.U8 desc[UR36][R6.64+0x31], R145 ;  /* 0x000031910600c986 */ /* 0x0001e2000c101124 */
[----:B------:R-:W-:Y:S05]  /*7530*/  @P5 BRA `(.L_x_119) ;  /* 0x00000000000c5947 */ /* 0x000fea0003800000 */
[----:B------:R-:W5:Y:S02]  /*7540*/  LDG.E.U8 R184, desc[UR36][R168.64+0x30] ;  /* 0x00003024a8b87981 */ /* 0x000f64000c1e1100 */
[----:B-----5:R-:W-:-:S05]  /*7550*/  PRMT R0, R184, 0x8880, RZ ;  /* 0x00008880b8007816 */ /* 0x020fca00000000ff */
[----:B------:R-:W-:-:S07]  /*7560*/  IMAD R195, R0, R185, RZ ;  /* 0x000000b900c37224 */ /* 0x000fce00078e02ff */
.L_x_119:
[----:B------:R-:W-:Y:S05]  /*7570*/  BSYNC B1 ;  /* 0x0000000000017941 */ /* 0x000fea0003800000 */
.L_x_118:
        /* <DEDUP_REMOVED lines=9> */
.L_x_121:
[----:B------:R-:W-:Y:S05]  /*7610*/  BSYNC B1 ;  /* 0x0000000000017941 */ /* 0x000fea0003800000 */
.L_x_120:
[----:B------:R-:W-:Y:S01]  /*7620*/  @!P4 IMAD R147, R147, R186, R195 ;  /* 0x000000ba9393c224 */ /* 0x000fe200078e02c3 */
[----:B------:R-:W-:Y:S04]  /*7630*/  BSSY B1, `(.L_x_122) ;  /* 0x0000006000017945 */ /* 0x000fe80003800000 */
[----:B------:R0:W-:Y:S01]  /*7640*/  @!P4 STG.E.U8 desc[UR36][R10.64+0x31], R147 ;  /* 0x000031930a00c986 */ /* 0x0001e2000c101124 */
[----:B------:R-:W-:Y:S05]  /*7650*/  @P5 BRA `(.L_x_123) ;  /* 0x00000000000c5947 */ /* 0x000fea0003800000 */
[----:B------:R-:W5:Y:S02]  /*7660*/  LDG.E.U8 R184, desc[UR36][R190.64+0x38] ;  /* 0x00003824beb87981 */ /* 0x000f64000c1e1100 */
[----:B-----5:R-:W-:-:S05]  /*7670*/  PRMT R0, R184, 0x8880, RZ ;  /* 0x00008880b8007816 */ /* 0x020fca00000000ff */
[----:B------:R-:W-:-:S07]  /*7680*/  IMAD R195, R0, R185, RZ ;  /* 0x000000b900c37224 */ /* 0x000fce00078e02ff */
.L_x_123:
[----:B------:R-:W-:Y:S05]  /*7690*/  BSYNC B1 ;  /* 0x0000000000017941 */ /* 0x000fea0003800000 */
.L_x_122:
        /* <DEDUP_REMOVED lines=9> */
.L_x_125:
[----:B------:R-:W-:Y:S05]  /*7730*/  BSYNC B1 ;  /* 0x0000000000017941 */ /* 0x000fea0003800000 */
.L_x_124:
[----:B------:R-:W-:Y:S01]  /*7740*/  @!P4 IMAD R149, R149, R186, R195 ;  /* 0x000000ba9595c224 */ /* 0x000fe200078e02c3 */
[----:B------:R-:W-:Y:S04]  /*7750*/  BSSY B1, `(.L_x_126) ;  /* 0x0000006000017945 */ /* 0x000fe80003800000 */
[----:B------:R0:W-:Y:S01]  /*7760*/  @!P4 STG.E.U8 desc[UR36][R6.64+0x39], R149 ;  /* 0x000039950600c986 */ /* 0x0001e2000c101124 */
[----:B------:R-:W-:Y:S05]  /*7770*/  @P5 BRA `(.L_x_127) ;  /* 0x00000000000c5947 */ /* 0x000fea0003800000 */
[----:B------:R-:W5:Y:S02]  /*7780*/  LDG.E.U8 R184, desc[UR36][R168.64+0x38] ;  /* 0x00003824a8b87981 */ /* 0x000f64000c1e1100 */
[----:B-----5:R-:W-:-:S05]  /*7790*/  PRMT R0, R184, 0x8880, RZ ;  /* 0x00008880b8007816 */ /* 0x020fca00000000ff */
[----:B------:R-:W-:-:S07]  /*77a0*/  IMAD R195, R0, R185, RZ ;  /* 0x000000b900c37224 */ /* 0x000fce00078e02ff */
.L_x_127:
[----:B------:R-:W-:Y:S05]  /*77b0*/  BSYNC B1 ;  /* 0x0000000000017941 */ /* 0x000fea0003800000 */
.L_x_126:
        /* <DEDUP_REMOVED lines=9> */
.L_x_129:
[----:B------:R-:W-:Y:S05]  /*7850*/  BSYNC B1 ;  /* 0x0000000000017941 */ /* 0x000fea0003800000 */
.L_x_128:
[----:B------:R-:W-:Y:S01]  /*7860*/  @!P4 IMAD R151, R151, R186, R195 ;  /* 0x000000ba9797c224 */ /* 0x000fe200078e02c3 */
[----:B------:R-:W-:Y:S04]  /*7870*/  BSSY B1, `(.L_x_130) ;  /* 0x0000006000017945 */ /* 0x000fe80003800000 */
[----:B------:R0:W-:Y:S01]  /*7880*/  @!P4 STG.E.U8 desc[UR36][R10.64+0x39], R151 ;  /* 0x000039970a00c986 */ /* 0x0001e2000c101124 */
[----:B------:R-:W-:Y:S05]  /*7890*/  @P5 BRA `(.L_x_131) ;  /* 0x00000000000c5947 */ /* 0x000fea0003800000 */
[----:B------:R-:W5:Y:S02]  /*78a0*/  LDG.E.U8 R184, desc[UR36][R4.64+0x20] ;  /* 0x0000202404b87981 */ /* 0x000f64000c1e1100 */
[----:B-----5:R-:W-:-:S05]  /*78b0*/  PRMT R0, R184, 0x8880, RZ ;  /* 0x00008880b8007816 */ /* 0x020fca00000000ff */
[----:B------:R-:W-:-:S07]  /*78c0*/  IMAD R195, R0, R185, RZ ;  /* 0x000000b900c37224 */ /* 0x000fce00078e02ff */
.L_x_131:
[----:B------:R-:W-:Y:S05]  /*78d0*/  BSYNC B1 ;  /* 0x0000000000017941 */ /* 0x000fea0003800000 */
.L_x_130:
        /* <DEDUP_REMOVED lines=9> */
.L_x_133:
[----:B------:R-:W-:Y:S05]  /*7970*/  BSYNC B1 ;  /* 0x0000000000017941 */ /* 0x000fea0003800000 */
.L_x_132:
[----:B------:R-:W-:Y:S01]  /*7980*/  @!P4 IMAD R121, R121, R186, R195 ;  /* 0x000000ba7979c224 */ /* 0x000fe200078e02c3 */
[----:B------:R-:W-:Y:S04]  /*7990*/  BSSY B1, `(.L_x_134) ;  /* 0x0000006000017945 */ /* 0x000fe80003800000 */
[----:B------:R0:W-:Y:S01]  /*79a0*/  @!P4 STG.E.U8 desc[UR36][R8.64+0x21], R121 ;  /* 0x000021790800c986 */ /* 0x0001e2000c101124 */
[----:B------:R-:W-:Y:S05]  /*79b0*/  @P5 BRA `(.L_x_135) ;  /* 0x00000000000c5947 */ /* 0x000fea0003800000 */
[----:B------:R-:W5:Y:S02]  /*79c0*/  LDG.E.U8 R184, desc[UR36][R14.64+0x20] ;  /* 0x000020240eb87981 */ /* 0x000f64000c1e1100 */
[----:B-----5:R-:W-:-:S05]  /*79d0*/  PRMT R0, R184, 0x8880, RZ ;  /* 0x00008880b8007816 */ /* 0x020fca00000000ff */
[----:B------:R-:W-:-:S07]  /*79e0*/  IMAD R195, R0, R185, RZ ;  /* 0x000000b900c37224 */ /* 0x000fce00078e02ff */
.L_x_135:
[----:B------:R-:W-:Y:S05]  /*79f0*/  BSYNC B1 ;  /* 0x0000000000017941 */ /* 0x000fea0003800000 */
.L_x_134:
        /* <DEDUP_REMOVED lines=9> */
.L_x_137:
[----:B------:R-:W-:Y:S05]  /*7a90*/  BSYNC B1 ;  /* 0x0000000000017941 */ /* 0x000fea0003800000 */
.L_x_136:
[----:B------:R-:W-:Y:S01]  /*7aa0*/  @!P4 IMAD R123, R123, R186, R195 ;  /* 0x000000ba7b7bc224 */ /* 0x000fe200078e02c3 */
[----:B------:R-:W-:Y:S04]  /*7ab0*/  BSSY B1, `(.L_x_138) ;  /* 0x0000006000017945 */ /* 0x000fe80003800000 */
[----:B------:R0:W-:Y:S01]  /*7ac0*/  @!P4 STG.E.U8 desc[UR36][R12.64+0x21], R123 ;  /* 0x0000217b0c00c986 */ /* 0x0001e2000c101124 */
[----:B------:R-:W-:Y:S05]  /*7ad0*/  @P5 BRA `(.L_x_139) ;  /* 0x00000000000c5947 */ /* 0x000fea0003800000 */
[----:B------:R-:W5:Y:S02]  /*7ae0*/  LDG.E.U8 R184, desc[UR36][R4.64+0x28] ;  /* 0x0000282404b87981 */ /* 0x000f64000c1e1100 */
[----:B-----5:R-:W-:-:S05]  /*7af0*/  PRMT R0, R184, 0x8880, RZ ;  /* 0x00008880b8007816 */ /* 0x020fca00000000ff */
[----:B------:R-:W-:-:S07]  /*7b00*/  IMAD R195, R0, R185, RZ ;  /* 0x000000b900c37224 */ /* 0x000fce00078e02ff */
.L_x_139:
[----:B------:R-:W-:Y:S05]  /*7b10*/  BSYNC B1 ;  /* 0x0000000000017941 */ /* 0x000fea0003800000 */
.L_x_138:
        /* <DEDUP_REMOVED lines=9> */
.L_x_141:
[----:B------:R-:W-:Y:S05]  /*7bb0*/  BSYNC B1 ;  /* 0x0000000000017941 */ /* 0x000fea0003800000 */
.L_x_140:
[----:B------:R-:W-:Y:S01]  /*7bc0*/  @!P4 IMAD R125, R125, R186, R195 ;  /* 0x000000ba7d7dc224 */ /* 0x000fe200078e02c3 */
[----:B------:R-:W-:Y:S04]  /*7bd0*/  BSSY B1, `(.L_x_142) ;  /* 0x0000006000017945 */ /* 0x000fe80003800000 */
[----:B------:R0:W-:Y:S01]  /*7be0*/  @!P4 STG.E.U8 desc[UR36][R8.64+0x29], R125 ;  /* 0x0000297d0800c986 */ /* 0x0001e2000c101124 */
[----:B------:R-:W-:Y:S05]  /*7bf0*/  @P5 BRA `(.L_x_143) ;  /* 0x00000000000c5947 */ /* 0x000fea0003800000 */
[----:B------:R-:W5:Y:S02]  /*7c00*/  LDG.E.U8 R184, desc[UR36][R14.64+0x28] ;  /* 0x000028240eb87981 */ /* 0x000f64000c1e1100 */
[----:B-----5:R-:W-:-:S05]  /*7c10*/  PRMT R0, R184, 0x8880, RZ ;  /* 0x00008880b8007816 */ /* 0x020fca00000000ff */
[----:B------:R-:W-:-:S07]  /*7c20*/  IMAD R195, R0, R185, RZ ;  /* 0x000000b900c37224 */ /* 0x000fce00078e02ff */
.L_x_143:
[----:B------:R-:W-:Y:S05]  /*7c30*/  BSYNC B1 ;  /* 0x0000000000017941 */ /* 0x000fea0003800000 */
.L_x_142:
        /* <DEDUP_REMOVED lines=9> */
.L_x_145:
[----:B------:R-:W-:Y:S05]  /*7cd0*/  BSYNC B1 ;  /* 0x0000000000017941 */ /* 0x000fea0003800000 */
.L_x_144:
[----:B------:R-:W-:Y:S01]  /*7ce0*/  @!P4 IMAD R127, R127, R186, R195 ;  /* 0x000000ba7f7fc224 */ /* 0x000fe200078e02c3 */
[----:B------:R-:W-:Y:S04]  /*7cf0*/  BSSY B1, `(.L_x_146) ;  /* 0x0000006000017945 */ /* 0x000fe80003800000 */
[----:B------:R0:W-:Y:S01]  /*7d00*/  @!P4 STG.E.U8 desc[UR36][R12.64+0x29], R127 ;  /* 0x0000297f0c00c986 */ /* 0x0001e2000c101124 */
[----:B------:R-:W-:Y:S05]  /*7d10*/  @P5 BRA `(.L_x_147) ;  /* 0x00000000000c5947 */ /* 0x000fea0003800000 */
[----:B------:R-:W5:Y:S02]  /*7d20*/  LDG.E.U8 R184, desc[UR36][R4.64+0x30] ;  /* 0x0000302404b87981 */ /* 0x000f64000c1e1100 */
[----:B-----5:R-:W-:-:S05]  /*7d30*/  PRMT R0, R184, 0x8880, RZ ;  /* 0x00008880b8007816 */ /* 0x020fca00000000ff */
[----:B------:R-:W-:-:S07]  /*7d40*/  IMAD R195, R0, R185, RZ ;  /* 0x000000b900c37224 */ /* 0x000fce00078e02ff */
.L_x_147:
[----:B------:R-:W-:Y:S05]  /*7d50*/  BSYNC B1 ;  /* 0x0000000000017941 */ /* 0x000fea0003800000 */
.L_x_146:
        /* <DEDUP_REMOVED lines=9> */
.L_x_149:
[----:B------:R-:W-:Y:S05]  /*7df0*/  BSYNC B1 ;  /* 0x0000000000017941 */ /* 0x000fea0003800000 */
.L_x_148:
[----:B------:R-:W-:Y:S01]  /*7e00*/  @!P4 IMAD R129, R129, R186, R195 ;  /* 0x000000ba8181c224 */ /* 0x000fe200078e02c3 */
[----:B------:R-:W-:Y:S04]  /*7e10*/  BSSY B1, `(.L_x_150) ;  /* 0x0000006000017945 */ /* 0x000fe80003800000 */
[----:B------:R0:W-:Y:S01]  /*7e20*/  @!P4 STG.E.U8 desc[UR36][R8.64+0x31], R129 ;  /* 0x000031810800c986 */ /* 0x0001e2000c101124 */
[----:B------:R-:W-:Y:S05]  /*7e30*/  @P5 BRA `(.L_x_151) ;  /* 0x00000000000c5947 */ /* 0x000fea0003800000 */
[----:B------:R-:W5:Y:S02]  /*7e40*/  LDG.E.U8 R184, desc[UR36][R14.64+0x30] ;  /* 0x000030240eb87981 */ /* 0x000f64000c1e1100 */
[----:B-----5:R-:W-:-:S05]  /*7e50*/  PRMT R0, R184, 0x8880, RZ ;  /* 0x00008880b8007816 */ /* 0x020fca00000000ff */
[----:B------:R-:W-:-:S07]  /*7e60*/  IMAD R195, R0, R185, RZ ;  /* 0x000000b900c37224 */ /* 0x000fce00078e02ff */
.L_x_151:
[----:B------:R-:W-:Y:S05]  /*7e70*/  BSYNC B1 ;  /* 0x0000000000017941 */ /* 0x000fea0003800000 */
.L_x_150:
        /* <DEDUP_REMOVED lines=9> */
.L_x_153:
[----:B------:R-:W-:Y:S05]  /*7f10*/  BSYNC B1 ;  /* 0x0000000000017941 */ /* 0x000fea0003800000 */
.L_x_152:
[----:B------:R-:W-:Y:S01]  /*7f20*/  @!P4 IMAD R131, R131, R186, R195 ;  /* 0x000000ba8383c224 */ /* 0x000fe200078e02c3 */
[----:B------:R-:W-:Y:S04]  /*7f30*/  BSSY B1, `(.L_x_154) ;  /* 0x0000006000017945 */ /* 0x000fe80003800000 */
[----:B------:R0:W-:Y:S01]  /*7f40*/  @!P4 STG.E.U8 desc[UR36][R12.64+0x31], R131 ;  /* 0x000031830c00c986 */ /* 0x0001e2000c101124 */
[----:B------:R-:W-:Y:S05]  /*7f50*/  @P5 BRA `(.L_x_155) ;  /* 0x00000000000c5947 */ /* 0x000fea0003800000 */
[----:B------:R-:W5:Y:S02]  /*7f60*/  LDG.E.U8 R184, desc[UR36][R4.64+0x38] ;  /* 0x0000382404b87981 */ /* 0x000f64000c1e1100 */
[----:B-----5:R-:W-:-:S05]  /*7f70*/  PRMT R0, R184, 0x8880, RZ ;  /* 0x00008880b8007816 */ /* 0x020fca00000000ff */
[----:B------:R-:W-:-:S07]  /*7f80*/  IMAD R195, R0, R185, RZ ;  /* 0x000000b900c37224 */ /* 0x000fce00078e02ff */
.L_x_155:
[----:B------:R-:W-:Y:S05]  /*7f90*/  BSYNC B1 ;  /* 0x0000000000017941 */ /* 0x000fea0003800000 */
.L_x_154:
        /* <DEDUP_REMOVED lines=9> */
.L_x_157:
[----:B------:R-:W-:Y:S05]  /*8030*/  BSYNC B1 ;  /* 0x0000000000017941 */ /* 0x000fea0003800000 */
.L_x_156:
[----:B------:R-:W-:Y:S01]  /*8040*/  @!P4 IMAD R133, R133, R186, R195 ;  /* 0x000000ba8585c224 */ /* 0x000fe200078e02c3 */
[----:B------:R-:W-:Y:S04]  /*8050*/  BSSY B1, `(.L_x_158) ;  /* 0x0000006000017945 */ /* 0x000fe80003800000 */
[----:B------:R0:W-:Y:S01]  /*8060*/  @!P4 STG.E.U8 desc[UR36][R8.64+0x39], R133 ;  /* 0x000039850800c986 */ /* 0x0001e2000c101124 */
[----:B------:R-:W-:Y:S05]  /*8070*/  @P5 BRA `(.L_x_159) ;  /* 0x00000000000c5947 */ /* 0x000fea0003800000 */
[----:B------:R-:W5:Y:S02]  /*8080*/  LDG.E.U8 R184, desc[UR36][R14.64+0x38] ;  /* 0x000038240eb87981 */ /* 0x000f64000c1e1100 */
[----:B-----5:R-:W-:-:S05]  /*8090*/  PRMT R0, R184, 0x8880, RZ ;  /* 0x00008880b8007816 */ /* 0x020fca00000000ff */
[----:B------:R-:W-:-:S07]  /*80a0*/  IMAD R195, R0, R185, RZ ;  /* 0x000000b900c37224 */ /* 0x000fce00078e02ff */
.L_x_159:
[----:B------:R-:W-:Y:S05]  /*80b0*/  BSYNC B1 ;  /* 0x0000000000017941 */ /* 0x000fea0003800000 */
.L_x_158:
        /* <DEDUP_REMOVED lines=9> */
.L_x_161:
[----:B------:R-:W-:Y:S05]  /*8150*/  BSYNC B1 ;  /* 0x0000000000017941 */ /* 0x000fea0003800000 */
.L_x_160:
[----:B------:R-:W-:Y:S01]  /*8160*/  @!P4 IMAD R135, R135, R186, R195 ;  /* 0x000000ba8787c224 */ /* 0x000fe200078e02c3 */
[----:B------:R-:W-:Y:S04]  /*8170*/  BSSY B1, `(.L_x_162) ;  /* 0x0000006000017945 */ /* 0x000fe80003800000 */
[----:B------:R0:W-:Y:S01]  /*8180*/  @!P4 STG.E.U8 desc[UR36][R12.64+0x39], R135 ;  /* 0x000039870c00c986 */ /* 0x0001e2000c101124 */
[----:B------:R-:W-:Y:S05]  /*8190*/  @P5 BRA `(.L_x_163) ;  /* 0x00000000000c5947 */ /* 0x000fea0003800000 */
[----:B------:R-:W5:Y:S02]  /*81a0*/  LDG.E.U8 R184, desc[UR36][R190.64+0x40] ;  /* 0x00004024beb87981 */ /* 0x000f64000c1e1100 */
[----:B-----5:R-:W-:-:S05]  /*81b0*/  PRMT R0, R184, 0x8880, RZ ;  /* 0x00008880b8007816 */ /* 0x020fca00000000ff */
[----:B------:R-:W-:-:S07]  /*81c0*/  IMAD R195, R0, R185, RZ ;  /* 0x000000b900c37224 */ /* 0x000fce00078e02ff */
.L_x_163:
[----:B------:R-:W-:Y:S05]  /*81d0*/  BSYNC B1 ;  /* 0x0000000000017941 */ /* 0x000fea0003800000 */
.L_x_162:
        /* <DEDUP_REMOVED lines=9> */
.L_x_165:
[----:B------:R-:W-:Y:S05]  /*8270*/  BSYNC B1 ;  /* 0x0000000000017941 */ /* 0x000fea0003800000 */
.L_x_164:
[----:B------:R-:W-:Y:S01]  /*8280*/  @!P4 IMAD R105, R105, R186, R195 ;  /* 0x000000ba6969c224 */ /* 0x000fe200078e02c3 */
[----:B------:R-:W-:Y:S04]  /*8290*/  BSSY B1, `(.L_x_166) ;  /* 0x0000006000017945 */ /* 0x000fe80003800000 */
[----:B------:R0:W-:Y:S01]  /*82a0*/  @!P4 STG.E.U8 desc[UR36][R6.64+0x41], R105 ;  /* 0x000041690600c986 */ /* 0x0001e2000c101124 */
[----:B------:R-:W-:Y:S05]  /*82b0*/  @P5 BRA `(.L_x_167) ;  /* 0x00000000000c5947 */ /* 0x000fea0003800000 */
[----:B------:R-:W5:Y:S02]  /*82c0*/  LDG.E.U8 R184, desc[UR36][R168.64+0x40] ;  /* 0x00004024a8b87981 */ /* 0x000f64000c1e1100 */
[----:B-----5:R-:W-:-:S05]  /*82d0*/  PRMT R0, R184, 0x8880, RZ ;  /* 0x00008880b8007816 */ /* 0x020fca00000000ff */
[----:B------:R-:W-:-:S07]  /*82e0*/  IMAD R195, R0, R185, RZ ;  /* 0x000000b900c37224 */ /* 0x000fce00078e02ff */
.L_x_167:
[----:B------:R-:W-:Y:S05]  /*82f0*/  BSYNC B1 ;  /* 0x0000000000017941 */ /* 0x000fea0003800000 */
.L_x_166:
        /* <DEDUP_REMOVED lines=9> */
.L_x_169:
[----:B------:R-:W-:Y:S05]  /*8390*/  BSYNC B1 ;  /* 0x0000000000017941 */ /* 0x000fea0003800000 */
.L_x_168:
[----:B------:R-:W-:Y:S01]  /*83a0*/  @!P4 IMAD R107, R107, R186, R195 ;  /* 0x000000ba6b6bc224 */ /* 0x000fe200078e02c3 */
[----:B------:R-:W-:Y:S04]  /*83b0*/  BSSY B1, `(.L_x_170) ;  /* 0x0000006000017945 */ /* 0x000fe80003800000 */
[----:B------:R0:W-:Y:S01]  /*83c0*/  @!P4 STG.E.U8 desc[UR36][R10.64+0x41], R107 ;  /* 0x0000416b0a00c986 */ /* 0x0001e2000c101124 */
[----:B------:R-:W-:Y:S05]  /*83d0*/  @P5 BRA `(.L_x_171) ;  /* 0x00000000000c5947 */ /* 0x000fea0003800000 */
[----:B------:R-:W5:Y:S02]  /*83e0*/  LDG.E.U8 R184, desc[UR36][R190.64+0x48] ;  /* 0x00004824beb87981 */ /* 0x000f64000c1e1100 */
[----:B-----5:R-:W-:-:S05]  /*83f0*/  PRMT R0, R184, 0x8880, RZ ;  /* 0x00008880b8007816 */ /* 0x020fca00000000ff */
[----:B------:R-:W-:-:S07]  /*8400*/  IMAD R195, R0, R185, RZ ;  /* 0x000000b900c37224 */ /* 0x000fce00078e02ff */
.L_x_171:
[----:B------:R-:W-:Y:S05]  /*8410*/  BSYNC B1 ;  /* 0x0000000000017941 */ /* 0x000fea0003800000 */
.L_x_170:
        /* <DEDUP_REMOVED lines=9> */
.L_x_173:
[----:B------:R-:W-:Y:S05]  /*84b0*/  BSYNC B1 ;  /* 0x0000000000017941 */ /* 0x000fea0003800000 */
.L_x_172:
[----:B------:R-:W-:Y:S01]  /*84c0*/  @!P4 IMAD R109, R109, R186, R195 ;  /* 0x000000ba6d6dc224 */ /* 0x000fe200078e02c3 */
[----:B------:R-:W-:Y:S04]  /*84d0*/  BSSY B1, `(.L_x_174) ;  /* 0x0000006000017945 */ /* 0x000fe80003800000 */
[----:B------:R0:W-:Y:S01]  /*84e0*/  @!P4 STG.E.U8 desc[UR36][R6.64+0x49], R109 ;  /* 0x0000496d0600c986 */ /* 0x0001e2000c101124 */
[----:B------:R-:W-:Y:S05]  /*84f0*/  @P5 BRA `(.L_x_175) ;  /* 0x00000000000c5947 */ /* 0x000fea0003800000 */
[----:B------:R-:W5:Y:S02]  /*8500*/  LDG.E.U8 R184, desc[UR36][R168.64+0x48] ;  /* 0x00004824a8b87981 */ /* 0x000f64000c1e1100 */
[----:B-----5:R-:W-:-:S05]  /*8510*/  PRMT R0, R184, 0x8880, RZ ;  /* 0x00008880b8007816 */ /* 0x020fca00000000ff */
[----:B------:R-:W-:-:S07]  /*8520*/  IMAD R195, R0, R185, RZ ;  /* 0x000000b900c37224 */ /* 0x000fce00078e02ff */
.L_x_175:
[----:B------:R-:W-:Y:S05]  /*8530*/  BSYNC B1 ;  /* 0x0000000000017941 */ /* 0x000fea0003800000 */
.L_x_174:
        /* <DEDUP_REMOVED lines=9> */
.L_x_177:
[----:B------:R-:W-:Y:S05]  /*85d0*/  BSYNC B1 ;  /* 0x0000000000017941 */ /* 0x000fea0003800000 */
.L_x_176:
[----:B------:R-:W-:Y:S01]  /*85e0*/  @!P4 IMAD R111, R111, R186, R195 ;  /* 0x000000ba6f6fc224 */ /* 0x000fe200078e02c3 */
[----:B------:R-:W-:Y:S04]  /*85f0*/  BSSY B1, `(.L_x_178) ;  /* 0x0000006000017945 */ /* 0x000fe80003800000 */
[----:B------:R0:W-:Y:S01]  /*8600*/  @!P4 STG.E.U8 desc[UR36][R10.64+0x49], R111 ;  /* 0x0000496f0a00c986 */ /* 0x0001e2000c101124 */
[----:B------:R-:W-:Y:S05]  /*8610*/  @P5 BRA `(.L_x_179) ;  /* 0x00000000000c5947 */ /* 0x000fea0003800000 */
[----:B------:R-:W5:Y:S02]  /*8620*/  LDG.E.U8 R184, desc[UR36][R190.64+0x50] ;  /* 0x00005024beb87981 */ /* 0x000f64000c1e1100 */
[----:B-----5:R-:W-:-:S05]  /*8630*/  PRMT R0, R184, 0x8880, RZ ;  /* 0x00008880b8007816 */ /* 0x020fca00000000ff */
[----:B------:R-:W-:-:S07]  /*8640*/  IMAD R195, R0, R185, RZ ;  /* 0x000000b900c37224 */ /* 0x000fce00078e02ff */
.L_x_179:
[----:B------:R-:W-:Y:S05]  /*8650*/  BSYNC B1 ;  /* 0x0000000000017941 */ /* 0x000fea0003800000 */
.L_x_178:
        /* <DEDUP_REMOVED lines=9> */
.L_x_181:
[----:B------:R-:W-:Y:S05]  /*86f0*/  BSYNC B1 ;  /* 0x0000000000017941 */ /* 0x000fea0003800000 */
.L_x_180:
[----:B------:R-:W-:Y:S01]  /*8700*/  @!P4 IMAD R113, R113, R186, R195 ;  /* 0x000000ba7171c224 */ /* 0x000fe200078e02c3 */
[----:B------:R-:W-:Y:S04]  /*8710*/  BSSY B1, `(.L_x_182) ;  /* 0x0000006000017945 */ /* 0x000fe80003800000 */
[----:B------:R0:W-:Y:S01]  /*8720*/  @!P4 STG.E.U8 desc[UR36][R6.64+0x51], R113 ;  /* 0x000051710600c986 */ /* 0x0001e2000c101124 */
[----:B------:R-:W-:Y:S05]  /*8730*/  @P5 BRA `(.L_x_183) ;  /* 0x00000000000c5947 */ /* 0x000fea0003800000 */
[----:B------:R-:W5:Y:S02]  /*8740*/  LDG.E.U8 R184, desc[UR36][R168.64+0x50] ;  /* 0x00005024a8b87981 */ /* 0x000f64000c1e1100 */
[----:B-----5:R-:W-:-:S05]  /*8750*/  PRMT R0, R184, 0x8880, RZ ;  /* 0x00008880b8007816 */ /* 0x020fca00000000ff */
[----:B------:R-:W-:-:S07]  /*8760*/  IMAD R195, R0, R185, RZ ;  /* 0x000000b900c37224 */ /* 0x000fce00078e02ff */
.L_x_183:
[----:B------:R-:W-:Y:S05]  /*8770*/  BSYNC B1 ;  /* 0x0000000000017941 */ /* 0x000fea0003800000 */
.L_x_182:
        /* <DEDUP_REMOVED lines=9> */
.L_x_185:
[----:B------:R-:W-:Y:S05]  /*8810*/  BSYNC B1 ;  /* 0x0000000000017941 */ /* 0x000fea0003800000 */
.L_x_184:
[----:B------:R-:W-:Y:S01]  /*8820*/  @!P4 IMAD R115, R115, R186, R195 ;  /* 0x000000ba7373c224 */ /* 0x000fe200078e02c3 */
[----:B------:R-:W-:Y:S04]  /*8830*/  BSSY B1, `(.L_x_186) ;  /* 0x0000006000017945 */ /* 0x000fe80003800000 */
[----:B------:R0:W-:Y:S01]  /*8840*/  @!P4 STG.E.U8 desc[UR36][R10.64+0x51], R115 ;  /* 0x000051730a00c986 */ /* 0x0001e2000c101124 */
[----:B------:R-:W-:Y:S05]  /*8850*/  @P5 BRA `(.L_x_187) ;  /* 0x00000000000c5947 */ /* 0x000fea0003800000 */
[----:B------:R-:W5:Y:S02]  /*8860*/  LDG.E.U8 R184, desc[UR36][R190.64+0x58] ;  /* 0x00005824beb87981 */ /* 0x000f64000c1e1100 */
[----:B-----5:R-:W-:-:S05]  /*8870*/  PRMT R0, R184, 0x8880, RZ ;  /* 0x00008880b8007816 */ /* 0x020fca00000000ff */
[----:B------:R-:W-:-:S07]  /*8880*/  IMAD R195, R0, R185, RZ ;  /* 0x000000b900c37224 */ /* 0x000fce00078e02ff */
.L_x_187:
[----:B------:R-:W-:Y:S05]  /*8890*/  BSYNC B1 ;  /* 0x0000000000017941 */ /* 0x000fea0003800000 */
.L_x_186:
        /* <DEDUP_REMOVED lines=9> */
.L_x_189:
[----:B------:R-:W-:Y:S05]  /*8930*/  BSYNC B1 ;  /* 0x0000000000017941 */ /* 0x000fea0003800000 */
.L_x_188:
[----:B------:R-:W-:Y:S01]  /*8940*/  @!P4 IMAD R117, R117, R186, R195 ;  /* 0x000000ba7575c224 */ /* 0x000fe200078e02c3 */
[----:B------:R-:W-:Y:S04]  /*8950*/  BSSY B1, `(.L_x_190) ;  /* 0x0000006000017945 */ /* 0x000fe80003800000 */
[----:B------:R0:W-:Y:S01]  /*8960*/  @!P4 STG.E.U8 desc[UR36][R6.64+0x59], R117 ;  /* 0x000059750600c986 */ /* 0x0001e2000c101124 */
[----:B------:R-:W-:Y:S05]  /*8970*/  @P5 BRA `(.L_x_191) ;  /* 0x00000000000c5947 */ /* 0x000fea0003800000 */
[----:B------:R-:W5:Y:S02]  /*8980*/  LDG.E.U8 R184, desc[UR36][R168.64+0x58] ;  /* 0x00005824a8b87981 */ /* 0x000f64000c1e1100 */
[----:B-----5:R-:W-:-:S05]  /*8990*/  PRMT R0, R184, 0x8880, RZ ;  /* 0x00008880b8007816 */ /* 0x020fca00000000ff */
[----:B------:R-:W-:-:S07]  /*89a0*/  IMAD R195, R0, R185, RZ ;  /* 0x000000b900c37224 */ /* 0x000fce00078e02ff */
.L_x_191:
[----:B------:R-:W-:Y:S05]  /*89b0*/  BSYNC B1 ;  /* 0x0000000000017941 */ /* 0x000fea0003800000 */
.L_x_190:
        /* <DEDUP_REMOVED lines=9> */
.L_x_193:
[----:B------:R-:W-:Y:S05]  /*8a50*/  BSYNC B1 ;  /* 0x0000000000017941 */ /* 0x000fea0003800000 */
.L_x_192:
[----:B------:R-:W-:Y:S01]  /*8a60*/  @!P4 IMAD R119, R119, R186, R195 ;  /* 0x000000ba7777c224 */ /* 0x000fe200078e02c3 */
[----:B------:R-:W-:Y:S04]  /*8a70*/  BSSY B1, `(.L_x_194) ;  /* 0x0000006000017945 */ /* 0x000fe80003800000 */
[----:B------:R0:W-:Y:S01]  /*8a80*/  @!P4 STG.E.U8 desc[UR36][R10.64+0x59], R119 ;  /* 0x000059770a00c986 */ /* 0x0001e2000c101124 */
[----:B------:R-:W-:Y:S05]  /*8a90*/  @P5 BRA `(.L_x_195) ;  /* 0x00000000000c5947 */ /* 0x000fea0003800000 */
[----:B------:R-:W5:Y:S02]  /*8aa0*/  LDG.E.U8 R184, desc[UR36][R4.64+0x40] ;  /* 0x0000402404b87981 */ /* 0x000f64000c1e1100 */
[----:B-----5:R-:W-:-:S05]  /*8ab0*/  PRMT R0, R184, 0x8880, RZ ;  /* 0x00008880b8007816 */ /* 0x020fca00000000ff */
[----:B------:R-:W-:-:S07]  /*8ac0*/  IMAD R195, R0, R185, RZ ;  /* 0x000000b900c37224 */ /* 0x000fce00078e02ff */
.L_x_195:
[----:B------:R-:W-:Y:S05]  /*8ad0*/  BSYNC B1 ;  /* 0x0000000000017941 */ /* 0x000fea0003800000 */
.L_x_194:
        /* <DEDUP_REMOVED lines=9> */
.L_x_197:
[----:B------:R-:W-:Y:S05]  /*8b70*/  BSYNC B1 ;  /* 0x0000000000017941 */ /* 0x000fea0003800000 */
.L_x_196:
[----:B------:R-:W-:Y:S01]  /*8b80*/  @!P4 IMAD R89, R89, R186, R195 ;  /* 0x000000ba5959c224 */ /* 0x000fe200078e02c3 */
[----:B------:R-:W-:Y:S04]  /*8b90*/  BSSY B1, `(.L_x_198) ;  /* 0x0000006000017945 */ /* 0x000fe80003800000 */
[----:B------:R0:W-:Y:S01]  /*8ba0*/  @!P4 STG.E.U8 desc[UR36][R8.64+0x41], R89 ;  /* 0x000041590800c986 */ /* 0x0001e2000c101124 */
[----:B------:R-:W-:Y:S05]  /*8bb0*/  @P5 BRA `(.L_x_199) ;  /* 0x00000000000c5947 */ /* 0x000fea0003800000 */
[----:B------:R-:W5:Y:S02]  /*8bc0*/  LDG.E.U8 R184, desc[UR36][R14.64+0x40] ;  /* 0x000040240eb87981 */ /* 0x000f64000c1e1100 */
[----:B-----5:R-:W-:-:S05]  /*8bd0*/  PRMT R0, R184, 0x8880, RZ ;  /* 0x00008880b8007816 */ /* 0x020fca00000000ff */
[----:B------:R-:W-:-:S07]  /*8be0*/  IMAD R195, R0, R185, RZ ;  /* 0x000000b900c37224 */ /* 0x000fce00078e02ff */
.L_x_199:
[----:B------:R-:W-:Y:S05]  /*8bf0*/  BSYNC B1 ;  /* 0x0000000000017941 */ /* 0x000fea0003800000 */
.L_x_198:
        /* <DEDUP_REMOVED lines=9> */
.L_x_201:
[----:B------:R-:W-:Y:S05]  /*8c90*/  BSYNC B1 ;  /* 0x0000000000017941 */ /* 0x000fea0003800000 */
.L_x_200:
[----:B------:R-:W-:Y:S01]  /*8ca0*/  @!P4 IMAD R91, R91, R186, R195 ;  /* 0x000000ba5b5bc224 */ /* 0x000fe200078e02c3 */
[----:B------:R-:W-:Y:S04]  /*8cb0*/  BSSY B1, `(.L_x_202) ;  /* 0x0000006000017945 */ /* 0x000fe80003800000 */
[----:B------:R0:W-:Y:S01]  /*8cc0*/  @!P4 STG.E.U8 desc[UR36][R12.64+0x41], R91 ;  /* 0x0000415b0c00c986 */ /* 0x0001e2000c101124 */
[----:B------:R-:W-:Y:S05]  /*8cd0*/  @P5 BRA `(.L_x_203) ;  /* 0x00000000000c5947 */ /* 0x000fea0003800000 */
[----:B------:R-:W5:Y:S02]  /*8ce0*/  LDG.E.U8 R184, desc[UR36][R4.64+0x48] ;  /* 0x0000482404b87981 */ /* 0x000f64000c1e1100 */
[----:B-----5:R-:W-:-:S05]  /*8cf0*/  PRMT R0, R184, 0x8880, RZ ;  /* 0x00008880b8007816 */ /* 0x020fca00000000ff */
[----:B------:R-:W-:-:S07]  /*8d00*/  IMAD R195, R0, R185, RZ ;  /* 0x000000b900c37224 */ /* 0x000fce00078e02ff */
.L_x_203:
[----:B------:R-:W-:Y:S05]  /*8d10*/  BSYNC B1 ;  /* 0x0000000000017941 */ /* 0x000fea0003800000 */
.L_x_202:
        /* <DEDUP_REMOVED lines=9> */
.L_x_205:
[----:B------:R-:W-:Y:S05]  /*8db0*/  BSYNC B1 ;  /* 0x0000000000017941 */ /* 0x000fea0003800000 */
.L_x_204:
[----:B------:R-:W-:Y:S01]  /*8dc0*/  @!P4 IMAD R93, R93, R186, R195 ;  /* 0x000000ba5d5dc224 */ /* 0x000fe200078e02c3 */
[----:B------:R-:W-:Y:S04]  /*8dd0*/  BSSY B1, `(.L_x_206) ;  /* 0x0000006000017945 */ /* 0x000fe80003800000 */
[----:B------:R0:W-:Y:S01]  /*8de0*/  @!P4 STG.E.U8 desc[UR36][R8.64+0x49], R93 ;  /* 0x0000495d0800c986 */ /* 0x0001e2000c101124 */
[----:B------:R-:W-:Y:S05]  /*8df0*/  @P5 BRA `(.L_x_207) ;  /* 0x00000000000c5947 */ /* 0x000fea0003800000 */
[----:B------:R-:W5:Y:S02]  /*8e00*/  LDG.E.U8 R184, desc[UR36][R14.64+0x48] ;  /* 0x000048240eb87981 */ /* 0x000f64000c1e1100 */
[----:B-----5:R-:W-:-:S05]  /*8e10*/  PRMT R0, R184, 0x8880, RZ ;  /* 0x00008880b8007816 */ /* 0x020fca00000000ff */
[----:B------:R-:W-:-:S07]  /*8e20*/  IMAD R195, R0, R185, RZ ;  /* 0x000000b900c37224 */ /* 0x000fce00078e02ff */
.L_x_207:
[----:B------:R-:W-:Y:S05]  /*8e30*/  BSYNC B1 ;  /* 0x0000000000017941 */ /* 0x000fea0003800000 */
.L_x_206:
        /* <DEDUP_REMOVED lines=9> */
.L_x_209:
[----:B------:R-:W-:Y:S05]  /*8ed0*/  BSYNC B1 ;  /* 0x0000000000017941 */ /* 0x000fea0003800000 */
.L_x_208:
[----:B------:R-:W-:Y:S01]  /*8ee0*/  @!P4 IMAD R95, R95, R186, R195 ;  /* 0x000000ba5f5fc224 */ /* 0x000fe200078e02c3 */
[----:B------:R-:W-:Y:S04]  /*8ef0*/  BSSY B1, `(.L_x_210) ;  /* 0x0000006000017945 */ /* 0x000fe80003800000 */
[----:B------:R0:W-:Y:S01]  /*8f00*/  @!P4 STG.E.U8 desc[UR36][R12.64+0x49], R95 ;  /* 0x0000495f0c00c986 */ /* 0x0001e2000c101124 */
[----:B------:R-:W-:Y:S05]  /*8f10*/  @P5 BRA `(.L_x_211) ;  /* 0x00000000000c5947 */ /* 0x000fea0003800000 */
[----:B------:R-:W5:Y:S02]  /*8f20*/  LDG.E.U8 R184, desc[UR36][R4.64+0x50] ;  /* 0x0000502404b87981 */ /* 0x000f64000c1e1100 */
[----:B-----5:R-:W-:-:S05]  /*8f30*/  PRMT R0, R184, 0x8880, RZ ;  /* 0x00008880b8007816 */ /* 0x020fca00000000ff */
[----:B------:R-:W-:-:S07]  /*8f40*/  IMAD R195, R0, R185, RZ ;  /* 0x000000b900c37224 */ /* 0x000fce00078e02ff */
.L_x_211:
[----:B------:R-:W-:Y:S05]  /*8f50*/  BSYNC B1 ;  /* 0x0000000000017941 */ /* 0x000fea0003800000 */
.L_x_210:
        /* <DEDUP_REMOVED lines=9> */
.L_x_213:
[----:B------:R-:W-:Y:S05]  /*8ff0*/  BSYNC B1 ;  /* 0x0000000000017941 */ /* 0x000fea0003800000 */
.L_x_212:
[----:B------:R-:W-:Y:S01]  /*9000*/  @!P4 IMAD R97, R97, R186, R195 ;  /* 0x000000ba6161c224 */ /* 0x000fe200078e02c3 */
[----:B------:R-:W-:Y:S04]  /*9010*/  BSSY B1, `(.L_x_214) ;  /* 0x0000006000017945 */ /* 0x000fe80003800000 */
[----:B------:R0:W-:Y:S01]  /*9020*/  @!P4 STG.E.U8 desc[UR36][R8.64+0x51], R97 ;  /* 0x000051610800c986 */ /* 0x0001e2000c101124 */
[----:B------:R-:W-:Y:S05]  /*9030*/  @P5 BRA `(.L_x_215) ;  /* 0x00000000000c5947 */ /* 0x000fea0003800000 */
[----:B------:R-:W5:Y:S02]  /*9040*/  LDG.E.U8 R184, desc[UR36][R14.64+0x50] ;  /* 0x000050240eb87981 */ /* 0x000f64000c1e1100 */
[----:B-----5:R-:W-:-:S05]  /*9050*/  PRMT R0, R184, 0x8880, RZ ;  /* 0x00008880b8007816 */ /* 0x020fca00000000ff */
[----:B------:R-:W-:-:S07]  /*9060*/  IMAD R195, R0, R185, RZ ;  /* 0x000000b900c37224 */ /* 0x000fce00078e02ff */
.L_x_215:
[----:B------:R-:W-:Y:S05]  /*9070*/  BSYNC B1 ;  /* 0x0000000000017941 */ /* 0x000fea0003800000 */
.L_x_214:
        /* <DEDUP_REMOVED lines=9> */
.L_x_217:
[----:B------:R-:W-:Y:S05]  /*9110*/  BSYNC B1 ;  /* 0x0000000000017941 */ /* 0x000fea0003800000 */
.L_x_216:
[----:B------:R-:W-:Y:S01]  /*9120*/  @!P4 IMAD R99, R99, R186, R195 ;  /* 0x000000ba6363c224 */ /* 0x000fe200078e02c3 */
[----:B------:R-:W-:Y:S04]  /*9130*/  BSSY B1, `(.L_x_218) ;  /* 0x0000006000017945 */ /* 0x000fe80003800000 */
[----:B------:R0:W-:Y:S01]  /*9140*/  @!P4 STG.E.U8 desc[UR36][R12.64+0x51], R99 ;  /* 0x000051630c00c986 */ /* 0x0001e2000c101124 */
[----:B------:R-:W-:Y:S05]  /*9150*/  @P5 BRA `(.L_x_219) ;  /* 0x00000000000c5947 */ /* 0x000fea0003800000 */
[----:B------:R-:W5:Y:S02]  /*9160*/  LDG.E.U8 R184, desc[UR36][R4.64+0x58] ;  /* 0x0000582404b87981 */ /* 0x000f64000c1e1100 */
[----:B-----5:R-:W-:-:S05]  /*9170*/  PRMT R0, R184, 0x8880, RZ ;  /* 0x00008880b8007816 */ /* 0x020fca00000000ff */
[----:B------:R-:W-:-:S07]  /*9180*/  IMAD R195, R0, R185, RZ ;  /* 0x000000b900c37224 */ /* 0x000fce00078e02ff */
.L_x_219:
[----:B------:R-:W-:Y:S05]  /*9190*/  BSYNC B1 ;  /* 0x0000000000017941 */ /* 0x000fea0003800000 */
.L_x_218:
        /* <DEDUP_REMOVED lines=9> */
.L_x_221:
[----:B------:R-:W-:Y:S05]  /*9230*/  BSYNC B1 ;  /* 0x0000000000017941 */ /* 0x000fea0003800000 */
.L_x_220:
[----:B------:R-:W-:Y:S01]  /*9240*/  @!P4 IMAD R101, R101, R186, R195 ;  /* 0x000000ba6565c224 */ /* 0x000fe200078e02c3 */
[----:B------:R-:W-:Y:S04]  /*9250*/  BSSY B1, `(.L_x_222) ;  /* 0x0000006000017945 */ /* 0x000fe80003800000 */
[----:B------:R0:W-:Y:S01]  /*9260*/  @!P4 STG.E.U8 desc[UR36][R8.64+0x59], R101 ;  /* 0x000059650800c986 */ /* 0x0001e2000c101124 */
[----:B------:R-:W-:Y:S05]  /*9270*/  @P5 BRA `(.L_x_223) ;  /* 0x00000000000c5947 */ /* 0x000fea0003800000 */
[----:B------:R-:W5:Y:S02]  /*9280*/  LDG.E.U8 R184, desc[UR36][R14.64+0x58] ;  /* 0x000058240eb87981 */ /* 0x000f64000c1e1100 */
[----:B-----5:R-:W-:-:S05]  /*9290*/  PRMT R0, R184, 0x8880, RZ ;  /* 0x00008880b8007816 */ /* 0x020fca00000000ff */
[----:B------:R-:W-:-:S07]  /*92a0*/  IMAD R195, R0, R185, RZ ;  /* 0x000000b900c37224 */ /* 0x000fce00078e02ff */
.L_x_223:
[----:B------:R-:W-:Y:S05]  /*92b0*/  BSYNC B1 ;  /* 0x0000000000017941 */ /* 0x000fea0003800000 */
.L_x_222:
        /* <DEDUP_REMOVED lines=9> */
.L_x_225:
[----:B------:R-:W-:Y:S05]  /*9350*/  BSYNC B1 ;  /* 0x0000000000017941 */ /* 0x000fea0003800000 */
.L_x_224:
[----:B------:R-:W-:Y:S01]  /*9360*/  @!P4 IMAD R103, R103, R186, R195 ;  /* 0x000000ba6767c224 */ /* 0x000fe200078e02c3 */
[----:B------:R-:W-:Y:S04]  /*9370*/  BSSY B1, `(.L_x_226) ;  /* 0x0000006000017945 */ /* 0x000fe80003800000 */
[----:B------:R0:W-:Y:S01]  /*9380*/  @!P4 STG.E.U8 desc[UR36][R12.64+0x59], R103 ;  /* 0x000059670c00c986 */ /* 0x0001e2000c101124 */
[----:B------:R-:W-:Y:S05]  /*9390*/  @P5 BRA `(.L_x_227) ;  /* 0x00000000000c5947 */ /* 0x000fea0003800000 */
[----:B------:R-:W5:Y:S02]  /*93a0*/  LDG.E.U8 R184, desc[UR36][R190.64+0x60] ;  /* 0x00006024beb87981 */ /* 0x000f64000c1e1100 */
[----:B-----5:R-:W-:-:S05]  /*93b0*/  PRMT R0, R184, 0x8880, RZ ;  /* 0x00008880b8007816 */ /* 0x020fca00000000ff */
[----:B------:R-:W-:-:S07]  /*93c0*/  IMAD R195, R0, R185, RZ ;  /* 0x000000b900c37224 */ /* 0x000fce00078e02ff */
.L_x_227:
[----:B------:R-:W-:Y:S05]  /*93d0*/  BSYNC B1 ;  /* 0x0000000000017941 */ /* 0x000fea0003800000 */
.L_x_226:
        /* <DEDUP_REMOVED lines=9> */
.L_x_229:
[----:B------:R-:W-:Y:S05]  /*9470*/  BSYNC B1 ;  /* 0x0000000000017941 */ /* 0x000fea0003800000 */
.L_x_228:
[----:B------:R-:W-:Y:S01]  /*9480*/  @!P4 IMAD R73, R73, R186, R195 ;  /* 0x000000ba4949c224 */ /* 0x000fe200078e02c3 */
[----:B------:R-:W-:Y:S04]  /*9490*/  BSSY B1, `(.L_x_230) ;  /* 0x0000006000017945 */ /* 0x000fe80003800000 */
[----:B------:R0:W-:Y:S01]  /*94a0*/  @!P4 STG.E.U8 desc[UR36][R6.64+0x61], R73 ;  /* 0x000061490600c986 */ /* 0x0001e2000c101124 */
[----:B------:R-:W-:Y:S05]  /*94b0*/  @P5 BRA `(.L_x_231) ;  /* 0x00000000000c5947 */ /* 0x000fea0003800000 */
[----:B------:R-:W5:Y:S02]  /*94c0*/  LDG.E.U8 R184, desc[UR36][R168.64+0x60] ;  /* 0x00006024a8b87981 */ /* 0x000f64000c1e1100 */
[----:B-----5:R-:W-:-:S05]  /*94d0*/  PRMT R0, R184, 0x8880, RZ ;  /* 0x00008880b8007816 */ /* 0x020fca00000000ff */
[----:B------:R-:W-:-:S07]  /*94e0*/  IMAD R195, R0, R185, RZ ;  /* 0x000000b900c37224 */ /* 0x000fce00078e02ff */
.L_x_231:
[----:B------:R-:W-:Y:S05]  /*94f0*/  BSYNC B1 ;  /* 0x0000000000017941 */ /* 0x000fea0003800000 */
.L_x_230:
        /* <DEDUP_REMOVED lines=9> */
.L_x_233:
[----:B------:R-:W-:Y:S05]  /*9590*/  BSYNC B1 ;  /* 0x0000000000017941 */ /* 0x000fea0003800000 */
.L_x_232:
[----:B------:R-:W-:Y:S01]  /*95a0*/  @!P4 IMAD R75, R75, R186, R195 ;  /* 0x000000ba4b4bc224 */ /* 0x000fe200078e02c3 */
[----:B------:R-:W-:Y:S04]  /*95b0*/  BSSY B1, `(.L_x_234) ;  /* 0x0000006000017945 */ /* 0x000fe80003800000 */
[----:B------:R0:W-:Y:S01]  /*95c0*/  @!P4 STG.E.U8 desc[UR36][R10.64+0x61], R75 ;  /* 0x0000614b0a00c986 */ /* 0x0001e2000c101124 */
[----:B------:R-:W-:Y:S05]  /*95d0*/  @P5 BRA `(.L_x_235) ;  /* 0x00000000000c5947 */ /* 0x000fea0003800000 */
[----:B------:R-:W5:Y:S02]  /*95e0*/  LDG.E.U8 R184, desc[UR36][R190.64+0x68] ;  /* 0x00006824beb87981 */ /* 0x000f64000c1e1100 */
[----:B-----5:R-:W-:-:S05]  /*95f0*/  PRMT R0, R184, 0x8880, RZ ;  /* 0x00008880b8007816 */ /* 0x020fca00000000ff */
[----:B------:R-:W-:-:S07]  /*9600*/  IMAD R195, R0, R185, RZ ;  /* 0x000000b900c37224 */ /* 0x000fce00078e02ff */
.L_x_235:
[----:B------:R-:W-:Y:S05]  /*9610*/  BSYNC B1 ;  /* 0x0000000000017941 */ /* 0x000fea0003800000 */
.L_x_234:
        /* <DEDUP_REMOVED lines=9> */
.L_x_237:
[----:B------:R-:W-:Y:S05]  /*96b0*/  BSYNC B1 ;  /* 0x0000000000017941 */ /* 0x000fea0003800000 */
.L_x_236:
[----:B------:R-:W-:Y:S01]  /*96c0*/  @!P4 IMAD R77, R77, R186, R195 ;  /* 0x000000ba4d4dc224 */ /* 0x000fe200078e02c3 */
[----:B------:R-:W-:Y:S04]  /*96d0*/  BSSY B1, `(.L_x_238) ;  /* 0x0000006000017945 */ /* 0x000fe80003800000 */
[----:B------:R0:W-:Y:S01]  /*96e0*/  @!P4 STG.E.U8 desc[UR36][R6.64+0x69], R77 ;  /* 0x0000694d0600c986 */ /* 0x0001e2000c101124 */
[----:B------:R-:W-:Y:S05]  /*96f0*/  @P5 BRA `(.L_x_239) ;  /* 0x00000000000c5947 */ /* 0x000fea0003800000 */
[----:B------:R-:W5:Y:S02]  /*9700*/  LDG.E.U8 R184, desc[UR36][R168.64+0x68] ;  /* 0x00006824a8b87981 */ /* 0x000f64000c1e1100 */
[----:B-----5:R-:W-:-:S05]  /*9710*/  PRMT R0, R184, 0x8880, RZ ;  /* 0x00008880b8007816 */ /* 0x020fca00000000ff */
[----:B------:R-:W-:-:S07]  /*9720*/  IMAD R195, R0, R185, RZ ;  /* 0x000000b900c37224 */ /* 0x000fce00078e02ff */
.L_x_239:
[----:B------:R-:W-:Y:S05]  /*9730*/  BSYNC B1 ;  /* 0x0000000000017941 */ /* 0x000fea0003800000 */
.L_x_238:
        /* <DEDUP_REMOVED lines=9> */
.L_x_241:
[----:B------:R-:W-:Y:S05]  /*97d0*/  BSYNC B1 ;  /* 0x0000000000017941 */ /* 0x000fea0003800000 */
.L_x_240:
[----:B------:R-:W-:Y:S01]  /*97e0*/  @!P4 IMAD R79, R79, R186, R195 ;  /* 0x000000ba4f4fc224 */ /* 0x000fe200078e02c3 */
[----:B------:R-:W-:Y:S04]  /*97f0*/  BSSY B1, `(.L_x_242) ;  /* 0x0000006000017945 */ /* 0x000fe80003800000 */
[----:B------:R0:W-:Y:S01]  /*9800*/  @!P4 STG.E.U8 desc[UR36][R10.64+0x69], R79 ;  /* 0x0000694f0a00c986 */ /* 0x0001e2000c101124 */
[----:B------:R-:W-:Y:S05]  /*9810*/  @P5 BRA `(.L_x_243) ;  /* 0x00000000000c5947 */ /* 0x000fea0003800000 */
[----:B------:R-:W5:Y:S02]  /*9820*/  LDG.E.U8 R184, desc[UR36][R190.64+0x70] ;  /* 0x00007024beb87981 */ /* 0x000f64000c1e1100 */
[----:B-----5:R-:W-:-:S05]  /*9830*/  PRMT R0, R184, 0x8880, RZ ;  /* 0x00008880b8007816 */ /* 0x020fca00000000ff */
[----:B------:R-:W-:-:S07]  /*9840*/  IMAD R195, R0, R185, RZ ;  /* 0x000000b900c37224 */ /* 0x000fce00078e02ff */
.L_x_243:
[----:B------:R-:W-:Y:S05]  /*9850*/  BSYNC B1 ;  /* 0x0000000000017941 */ /* 0x000fea0003800000 */
.L_x_242:
        /* <DEDUP_REMOVED lines=9> */
.L_x_245:
[----:B------:R-:W-:Y:S05]  /*98f0*/  BSYNC B1 ;  /* 0x0000000000017941 */ /* 0x000fea0003800000 */
.L_x_244:
[----:B------:R-:W-:Y:S01]  /*9900*/  @!P4 IMAD R81, R81, R186, R195 ;  /* 0x000000ba5151c224 */ /* 0x000fe200078e02c3 */
[----:B------:R-:W-:Y:S04]  /*9910*/  BSSY B1, `(.L_x_246) ;  /* 0x0000006000017945 */ /* 0x000fe80003800000 */
[----:B------:R0:W-:Y:S01]  /*9920*/  @!P4 STG.E.U8 desc[UR36][R6.64+0x71], R81 ;  /* 0x000071510600c986 */ /* 0x0001e2000c101124 */
[----:B------:R-:W-:Y:S05]  /*9930*/  @P5 BRA `(.L_x_247) ;  /* 0x00000000000c5947 */ /* 0x000fea0003800000 */
[----:B------:R-:W5:Y:S02]  /*9940*/  LDG.E.U8 R184, desc[UR36][R168.64+0x70] ;  /* 0x00007024a8b87981 */ /* 0x000f64000c1e1100 */
[----:B-----5:R-:W-:-:S05]  /*9950*/  PRMT R0, R184, 0x8880, RZ ;  /* 0x00008880b8007816 */ /* 0x020fca00000000ff */
[----:B------:R-:W-:-:S07]  /*9960*/  IMAD R195, R0, R185, RZ ;  /* 0x000000b900c37224 */ /* 0x000fce00078e02ff */
.L_x_247:
[----:B------:R-:W-:Y:S05]  /*9970*/  BSYNC B1 ;  /* 0x0000000000017941 */ /* 0x000fea0003800000 */
.L_x_246:
        /* <DEDUP_REMOVED lines=9> */
.L_x_249:
[----:B------:R-:W-:Y:S05]  /*9a10*/  BSYNC B1 ;  /* 0x0000000000017941 */ /* 0x000fea0003800000 */
.L_x_248:
[----:B------:R-:W-:Y:S01]  /*9a20*/  @!P4 IMAD R83, R83, R186, R195 ;  /* 0x000000ba5353c224 */ /* 0x000fe200078e02c3 */
[----:B------:R-:W-:Y:S04]  /*9a30*/  BSSY B1, `(.L_x_250) ;  /* 0x0000006000017945 */ /* 0x000fe80003800000 */
[----:B------:R0:W-:Y:S01]  /*9a40*/  @!P4 STG.E.U8 desc[UR36][R10.64+0x71], R83 ;  /* 0x000071530a00c986 */ /* 0x0001e2000c101124 */
[----:B------:R-:W-:Y:S05]  /*9a50*/  @P5 BRA `(.L_x_251) ;  /* 0x00000000000c5947 */ /* 0x000fea0003800000 */
[----:B------:R-:W5:Y:S02]  /*9a60*/  LDG.E.U8 R184, desc[UR36][R190.64+0x78] ;  /* 0x00007824beb87981 */ /* 0x000f64000c1e1100 */
[----:B-----5:R-:W-:-:S05]  /*9a70*/  PRMT R0, R184, 0x8880, RZ ;  /* 0x00008880b8007816 */ /* 0x020fca00000000ff */
[----:B------:R-:W-:-:S07]  /*9a80*/  IMAD R195, R0, R185, RZ ;  /* 0x000000b900c37224 */ /* 0x000fce00078e02ff */
.L_x_251:
[----:B------:R-:W-:Y:S05]  /*9a90*/  BSYNC B1 ;  /* 0x0000000000017941 */ /* 0x000fea0003800000 */
.L_x_250:
        /* <DEDUP_REMOVED lines=9> */
.L_x_253:
[----:B------:R-:W-:Y:S05]  /*9b30*/  BSYNC B1 ;  /* 0x0000000000017941 */ /* 0x000fea0003800000 */
.L_x_252:
[----:B------:R-:W-:Y:S01]  /*9b40*/  @!P4 IMAD R85, R85, R186, R195 ;  /* 0x000000ba5555c224 */ /* 0x000fe200078e02c3 */
[----:B------:R-:W-:Y:S04]  /*9b50*/  BSSY B1, `(.L_x_254) ;  /* 0x0000006000017945 */ /* 0x000fe80003800000 */
[----:B------:R0:W-:Y:S01]  /*9b60*/  @!P4 STG.E.U8 desc[UR36][R6.64+0x79], R85 ;  /* 0x000079550600c986 */ /* 0x0001e2000c101124 */
[----:B------:R-:W-:Y:S05]  /*9b70*/  @P5 BRA `(.L_x_255) ;  /* 0x00000000000c5947 */ /* 0x000fea0003800000 */
[----:B------:R-:W5:Y:S02]  /*9b80*/  LDG.E.U8 R184, desc[UR36][R168.64+0x78] ;  /* 0x00007824a8b87981 */ /* 0x000f64000c1e1100 */
[----:B-----5:R-:W-:-:S05]  /*9b90*/  PRMT R0, R184, 0x8880, RZ ;  /* 0x00008880b8007816 */ /* 0x020fca00000000ff */
[----:B------:R-:W-:-:S07]  /*9ba0*/  IMAD R195, R0, R185, RZ ;  /* 0x000000b900c37224 */ /* 0x000fce00078e02ff */
.L_x_255:
[----:B------:R-:W-:Y:S05]  /*9bb0*/  BSYNC B1 ;  /* 0x0000000000017941 */ /* 0x000fea0003800000 */
.L_x_254:
        /* <DEDUP_REMOVED lines=9> */
.L_x_257:
[----:B------:R-:W-:Y:S05]  /*9c50*/  BSYNC B1 ;  /* 0x0000000000017941 */ /* 0x000fea0003800000 */
.L_x_256:
[----:B------:R-:W-:Y:S01]  /*9c60*/  @!P4 IMAD R87, R87, R186, R195 ;  /* 0x000000ba5757c224 */ /* 0x000fe200078e02c3 */
[----:B------:R-:W-:Y:S04]  /*9c70*/  BSSY B1, `(.L_x_258) ;  /* 0x0000006000017945 */ /* 0x000fe80003800000 */
[----:B------:R0:W-:Y:S01]  /*9c80*/  @!P4 STG.E.U8 desc[UR36][R10.64+0x79], R87 ;  /* 0x000079570a00c986 */ /* 0x0001e2000c101124 */
[----:B------:R-:W-:Y:S05]  /*9c90*/  @P5 BRA `(.L_x_259) ;  /* 0x00000000000c5947 */ /* 0x000fea0003800000 */
[----:B------:R-:W5:Y:S02]  /*9ca0*/  LDG.E.U8 R184, desc[UR36][R4.64+0x60] ;  /* 0x0000602404b87981 */ /* 0x000f64000c1e1100 */
[----:B-----5:R-:W-:-:S05]  /*9cb0*/  PRMT R0, R184, 0x8880, RZ ;  /* 0x00008880b8007816 */ /* 0x020fca00000000ff */
[----:B------:R-:W-:-:S07]  /*9cc0*/  IMAD R195, R0, R185, RZ ;  /* 0x000000b900c37224 */ /* 0x000fce00078e02ff */
.L_x_259:
[----:B------:R-:W-:Y:S05]  /*9cd0*/  BSYNC B1 ;  /* 0x0000000000017941 */ /* 0x000fea0003800000 */
.L_x_258:
        /* <DEDUP_REMOVED lines=9> */
.L_x_261:
[----:B------:R-:W-:Y:S05]  /*9d70*/  BSYNC B1 ;  /* 0x0000000000017941 */ /* 0x000fea0003800000 */
.L_x_260:
[----:B------:R-:W-:Y:S01]  /*9d80*/  @!P4 IMAD R57, R57, R186, R195 ;  /* 0x000000ba3939c224 */ /* 0x000fe200078e02c3 */
[----:B------:R-:W-:Y:S04]  /*9d90*/  BSSY B1, `(.L_x_262) ;  /* 0x0000006000017945 */ /* 0x000fe80003800000 */
[----:B------:R0:W-:Y:S01]  /*9da0*/  @!P4 STG.E.U8 desc[UR36][R8.64+0x61], R57 ;  /* 0x000061390800c986 */ /* 0x0001e2000c101124 */
[----:B------:R-:W-:Y:S05]  /*9db0*/  @P5 BRA `(.L_x_263) ;  /* 0x00000000000c5947 */ /* 0x000fea0003800000 */
[----:B------:R-:W5:Y:S02]  /*9dc0*/  LDG.E.U8 R184, desc[UR36][R14.64+0x60] ;  /* 0x000060240eb87981 */ /* 0x000f64000c1e1100 */
[----:B-----5:R-:W-:-:S05]  /*9dd0*/  PRMT R0, R184, 0x8880, RZ ;  /* 0x00008880b8007816 */ /* 0x020fca00000000ff */
[----:B------:R-:W-:-:S07]  /*9de0*/  IMAD R195, R0, R185, RZ ;  /* 0x000000b900c37224 */ /* 0x000fce00078e02ff */
.L_x_263:
[----:B------:R-:W-:Y:S05]  /*9df0*/  BSYNC B1 ;  /* 0x0000000000017941 */ /* 0x000fea0003800000 */
.L_x_262:
        /* <DEDUP_REMOVED lines=9> */
.L_x_265:
[----:B------:R-:W-:Y:S05]  /*9e90*/  BSYNC B1 ;  /* 0x0000000000017941 */ /* 0x000fea0003800000 */
.L_x_264:
[----:B------:R-:W-:Y:S01]  /*9ea0*/  @!P4 IMAD R59, R59, R186, R195 ;  /* 0x000000ba3b3bc224 */ /* 0x000fe200078e02c3 */
[----:B------:R-:W-:Y:S04]  /*9eb0*/  BSSY B1, `(.L_x_266) ;  /* 0x0000006000017945 */ /* 0x000fe80003800000 */
[----:B------:R0:W-:Y:S01]  /*9ec0*/  @!P4 STG.E.U8 desc[UR36][R12.64+0x61], R59 ;  /* 0x0000613b0c00c986 */ /* 0x0001e2000c101124 */
[----:B------:R-:W-:Y:S05]  /*9ed0*/  @P5 BRA `(.L_x_267) ;  /* 0x00000000000c5947 */ /* 0x000fea0003800000 */
[----:B------:R-:W5:Y:S02]  /*9ee0*/  LDG.E.U8 R184, desc[UR36][R4.64+0x68] ;  /* 0x0000682404b87981 */ /* 0x000f64000c1e1100 */
[----:B-----5:R-:W-:-:S05]  /*9ef0*/  PRMT R0, R184, 0x8880, RZ ;  /* 0x00008880b8007816 */ /* 0x020fca00000000ff */
[----:B------:R-:W-:-:S07]  /*9f00*/  IMAD R195, R0, R185, RZ ;  /* 0x000000b900c37224 */ /* 0x000fce00078e02ff */
.L_x_267:
[----:B------:R-:W-:Y:S05]  /*9f10*/  BSYNC B1 ;  /* 0x0000000000017941 */ /* 0x000fea0003800000 */
.L_x_266:
        /* <DEDUP_REMOVED lines=9> */
.L_x_269:
[----:B------:R-:W-:Y:S05]  /*9fb0*/  BSYNC B1 ;  /* 0x0000000000017941 */ /* 0x000fea0003800000 */
.L_x_268:
[----:B------:R-:W-:Y:S01]  /*9fc0*/  @!P4 IMAD R61, R61, R186, R195 ;  /* 0x000000ba3d3dc224 */ /* 0x000fe200078e02c3 */
[----:B------:R-:W-:Y:S04]  /*9fd0*/  BSSY B1, `(.L_x_270) ;  /* 0x0000006000017945 */ /* 0x000fe80003800000 */
[----:B------:R0:W-:Y:S01]  /*9fe0*/  @!P4 STG.E.U8 desc[UR36][R8.64+0x69], R61 ;  /* 0x0000693d0800c986 */ /* 0x0001e2000c101124 */
[----:B------:R-:W-:Y:S05]  /*9ff0*/  @P5 BRA `(.L_x_271) ;  /* 0x00000000000c5947 */ /* 0x000fea0003800000 */
[----:B------:R-:W5:Y:S02]  /*a000*/  LDG.E.U8 R184, desc[UR36][R14.64+0x68] ;  /* 0x000068240eb87981 */ /* 0x000f64000c1e1100 */
[----:B-----5:R-:W-:-:S05]  /*a010*/  PRMT R0, R184, 0x8880, RZ ;  /* 0x00008880b8007816 */ /* 0x020fca00000000ff */
[----:B------:R-:W-:-:S07]  /*a020*/  IMAD R195, R0, R185, RZ ;  /* 0x000000b900c37224 */ /* 0x000fce00078e02ff */
.L_x_271:
[----:B------:R-:W-:Y:S05]  /*a030*/  BSYNC B1 ;  /* 0x0000000000017941 */ /* 0x000fea0003800000 */
.L_x_270:
        /* <DEDUP_REMOVED lines=9> */
.L_x_273:
[----:B------:R-:W-:Y:S05]  /*a0d0*/  BSYNC B1 ;  /* 0x0000000000017941 */ /* 0x000fea0003800000 */
.L_x_272:
[----:B------:R-:W-:Y:S01]  /*a0e0*/  @!P4 IMAD R63, R63, R186, R195 ;  /* 0x000000ba3f3fc224 */ /* 0x000fe200078e02c3 */
[----:B------:R-:W-:Y:S04]  /*a0f0*/  BSSY B1, `(.L_x_274) ;  /* 0x0000006000017945 */ /* 0x000fe80003800000 */
[----:B------:R0:W-:Y:S01]  /*a100*/  @!P4 STG.E.U8 desc[UR36][R12.64+0x69], R63 ;  /* 0x0000693f0c00c986 */ /* 0x0001e2000c101124 */
[----:B------:R-:W-:Y:S05]  /*a110*/  @P5 BRA `(.L_x_275) ;  /* 0x00000000000c5947 */ /* 0x000fea0003800000 */
[----:B------:R-:W5:Y:S02]  /*a120*/  LDG.E.U8 R184, desc[UR36][R4.64+0x70] ;  /* 0x0000702404b87981 */ /* 0x000f64000c1e1100 */
[----:B-----5:R-:W-:-:S05]  /*a130*/  PRMT R0, R184, 0x8880, RZ ;  /* 0x00008880b8007816 */ /* 0x020fca00000000ff */
[----:B------:R-:W-:-:S07]  /*a140*/  IMAD R195, R0, R185, RZ ;  /* 0x000000b900c37224 */ /* 0x000fce00078e02ff */
.L_x_275:
[----:B------:R-:W-:Y:S05]  /*a150*/  BSYNC B1 ;  /* 0x0000000000017941 */ /* 0x000fea0003800000 */
.L_x_274:
        /* <DEDUP_REMOVED lines=9> */
.L_x_277:
[----:B------:R-:W-:Y:S05]  /*a1f0*/  BSYNC B1 ;  /* 0x0000000000017941 */ /* 0x000fea0003800000 */
.L_x_276:
[----:B------:R-:W-:Y:S01]  /*a200*/  @!P4 IMAD R65, R65, R186, R195 ;  /* 0x000000ba4141c224 */ /* 0x000fe200078e02c3 */
[----:B------:R-:W-:Y:S04]  /*a210*/  BSSY B1, `(.L_x_278) ;  /* 0x0000006000017945 */ /* 0x000fe80003800000 */
[----:B------:R0:W-:Y:S01]  /*a220*/  @!P4 STG.E.U8 desc[UR36][R8.64+0x71], R65 ;  /* 0x000071410800c986 */ /* 0x0001e2000c101124 */
[----:B------:R-:W-:Y:S05]  /*a230*/  @P5 BRA `(.L_x_279) ;  /* 0x00000000000c5947 */ /* 0x000fea0003800000 */
[----:B------:R-:W5:Y:S02]  /*a240*/  LDG.E.U8 R184, desc[UR36][R14.64+0x70] ;  /* 0x000070240eb87981 */ /* 0x000f64000c1e1100 */
[----:B-----5:R-:W-:-:S05]  /*a250*/  PRMT R0, R184, 0x8880, RZ ;  /* 0x00008880b8007816 */ /* 0x020fca00000000ff */
[----:B------:R-:W-:-:S07]  /*a260*/  IMAD R195, R0, R185, RZ ;  /* 0x000000b900c37224 */ /* 0x000fce00078e02ff */
.L_x_279:
[----:B------:R-:W-:Y:S05]  /*a270*/  BSYNC B1 ;  /* 0x0000000000017941 */ /* 0x000fea0003800000 */
.L_x_278:
        /* <DEDUP_REMOVED lines=9> */
.L_x_281:
[----:B------:R-:W-:Y:S05]  /*a310*/  BSYNC B1 ;  /* 0x0000000000017941 */ /* 0x000fea0003800000 */
.L_x_280:
[----:B------:R-:W-:Y:S01]  /*a320*/  @!P4 IMAD R67, R67, R186, R195 ;  /* 0x000000ba4343c224 */ /* 0x000fe200078e02c3 */
[----:B------:R-:W-:Y:S04]  /*a330*/  BSSY B1, `(.L_x_282) ;  /* 0x0000006000017945 */ /* 0x000fe80003800000 */
[----:B------:R0:W-:Y:S01]  /*a340*/  @!P4 STG.E.U8 desc[UR36][R12.64+0x71], R67 ;  /* 0x000071430c00c986 */ /* 0x0001e2000c101124 */
[----:B------:R-:W-:Y:S05]  /*a350*/  @P5 BRA `(.L_x_283) ;  /* 0x00000000000c5947 */ /* 0x000fea0003800000 */
[----:B------:R-:W5:Y:S02]  /*a360*/  LDG.E.U8 R184, desc[UR36][R4.64+0x78] ;  /* 0x0000782404b87981 */ /* 0x000f64000c1e1100 */
[----:B-----5:R-:W-:-:S05]  /*a370*/  PRMT R0, R184, 0x8880, RZ ;  /* 0x00008880b8007816 */ /* 0x020fca00000000ff */
[----:B------:R-:W-:-:S07]  /*a380*/  IMAD R195, R0, R185, RZ ;  /* 0x000000b900c37224 */ /* 0x000fce00078e02ff */
.L_x_283:
[----:B------:R-:W-:Y:S05]  /*a390*/  BSYNC B1 ;  /* 0x0000000000017941 */ /* 0x000fea0003800000 */
.L_x_282:
        /* <DEDUP_REMOVED lines=9> */
.L_x_285:
[----:B------:R-:W-:Y:S05]  /*a430*/  BSYNC B1 ;  /* 0x0000000000017941 */ /* 0x000fea0003800000 */
.L_x_284:
[----:B------:R-:W-:Y:S01]  /*a440*/  @!P4 IMAD R69, R69, R186, R195 ;  /* 0x000000ba4545c224 */ /* 0x000fe200078e02c3 */
[----:B------:R-:W-:Y:S04]  /*a450*/  BSSY B1, `(.L_x_286) ;  /* 0x0000006000017945 */ /* 0x000fe80003800000 */
[----:B------:R0:W-:Y:S01]  /*a460*/  @!P4 STG.E.U8 desc[UR36][R8.64+0x79], R69 ;  /* 0x000079450800c986 */ /* 0x0001e2000c101124 */
[----:B------:R-:W-:Y:S05]  /*a470*/  @P5 BRA `(.L_x_287) ;  /* 0x00000000000c5947 */ /* 0x000fea0003800000 */
[----:B------:R-:W5:Y:S02]  /*a480*/  LDG.E.U8 R184, desc[UR36][R14.64+0x78] ;  /* 0x000078240eb87981 */ /* 0x000f64000c1e1100 */
[----:B-----5:R-:W-:-:S05]  /*a490*/  PRMT R0, R184, 0x8880, RZ ;  /* 0x00008880b8007816 */ /* 0x020fca00000000ff */
[----:B------:R-:W-:-:S07]  /*a4a0*/  IMAD R195, R0, R185, RZ ;  /* 0x000000b900c37224 */ /* 0x000fce00078e02ff */
.L_x_287:
[----:B------:R-:W-:Y:S05]  /*a4b0*/  BSYNC B1 ;  /* 0x0000000000017941 */ /* 0x000fea0003800000 */
.L_x_286:
        /* <DEDUP_REMOVED lines=9> */
.L_x_289:
[----:B------:R-:W-:Y:S05]  /*a550*/  BSYNC B1 ;  /* 0x0000000000017941 */ /* 0x000fea0003800000 */
.L_x_288:
[----:B------:R-:W-:Y:S01]  /*a560*/  @!P4 IMAD R71, R71, R186, R195 ;  /* 0x000000ba4747c224 */ /* 0x000fe200078e02c3 */
[----:B------:R-:W-:Y:S04]  /*a570*/  BSSY B1, `(.L_x_290) ;  /* 0x0000006000017945 */ /* 0x000fe80003800000 */
[----:B------:R0:W-:Y:S01]  /*a580*/  @!P4 STG.E.U8 desc[UR36][R12.64+0x79], R71 ;  /* 0x000079470c00c986 */ /* 0x0001e2000c101124 */
[----:B------:R-:W-:Y:S05]  /*a590*/  @P5 BRA `(.L_x_291) ;  /* 0x00000000000c5947 */ /* 0x000fea0003800000 */
[----:B------:R-:W5:Y:S02]  /*a5a0*/  LDG.E.U8 R184, desc[UR36][R190.64+0x80] ;  /* 0x00008024beb87981 */ /* 0x000f64000c1e1100 */
[----:B-----5:R-:W-:-:S05]  /*a5b0*/  PRMT R0, R184, 0x8880, RZ ;  /* 0x00008880b8007816 */ /* 0x020fca00000000ff */
[----:B------:R-:W-:-:S07]  /*a5c0*/  IMAD R195, R0, R185, RZ ;  /* 0x000000b900c37224 */ /* 0x000fce00078e02ff */
.L_x_291:
[----:B------:R-:W-:Y:S05]  /*a5d0*/  BSYNC B1 ;  /* 0x0000000000017941 */ /* 0x000fea0003800000 */
.L_x_290:
        /* <DEDUP_REMOVED lines=9> */
.L_x_293:
[----:B------:R-:W-:Y:S05]  /*a670*/  BSYNC B1 ;  /* 0x0000000000017941 */ /* 0x000fea0003800000 */
.L_x_292:
[----:B------:R-:W-:Y:S01]  /*a680*/  @!P4 IMAD R41, R41, R186, R195 ;  /* 0x000000ba2929c224 */ /* 0x000fe200078e02c3 */
[----:B------:R-:W-:Y:S04]  /*a690*/  BSSY B1, `(.L_x_294) ;  /* 0x0000006000017945 */ /* 0x000fe80003800000 */
[----:B------:R0:W-:Y:S01]  /*a6a0*/  @!P4 STG.E.U8 desc[UR36][R6.64+0x81], R41 ;  /* 0x000081290600c986 */ /* 0x0001e2000c101124 */
[----:B------:R-:W-:Y:S05]  /*a6b0*/  @P5 BRA `(.L_x_295) ;  /* 0x00000000000c5947 */ /* 0x000fea0003800000 */
[----:B------:R-:W5:Y:S02]  /*a6c0*/  LDG.E.U8 R184, desc[UR36][R168.64+0x80] ;  /* 0x00008024a8b87981 */ /* 0x000f64000c1e1100 */
[----:B-----5:R-:W-:-:S05]  /*a6d0*/  PRMT R0, R184, 0x8880, RZ ;  /* 0x00008880b8007816 */ /* 0x020fca00000000ff */
[----:B------:R-:W-:-:S07]  /*a6e0*/  IMAD R195, R0, R185, RZ ;  /* 0x000000b900c37224 */ /* 0x000fce00078e02ff */
.L_x_295:
[----:B------:R-:W-:Y:S05]  /*a6f0*/  BSYNC B1 ;  /* 0x0000000000017941 */ /* 0x000fea0003800000 */
.L_x_294:
        /* <DEDUP_REMOVED lines=9> */
.L_x_297:
[----:B------:R-:W-:Y:S05]  /*a790*/  BSYNC B1 ;  /* 0x0000000000017941 */ /* 0x000fea0003800000 */
.L_x_296:
[----:B------:R-:W-:Y:S01]  /*a7a0*/  @!P4 IMAD R43, R43, R186, R195 ;  /* 0x000000ba2b2bc224 */ /* 0x000fe200078e02c3 */
[----:B------:R-:W-:Y:S04]  /*a7b0*/  BSSY B1, `(.L_x_298) ;  /* 0x0000006000017945 */ /* 0x000fe80003800000 */
[----:B------:R0:W-:Y:S01]  /*a7c0*/  @!P4 STG.E.U8 desc[UR36][R10.64+0x81], R43 ;  /* 0x0000812b0a00c986 */ /* 0x0001e2000c101124 */
[----:B------:R-:W-:Y:S05]  /*a7d0*/  @P5 BRA `(.L_x_299) ;  /* 0x00000000000c5947 */ /* 0x000fea0003800000 */
[----:B------:R-:W5:Y:S02]  /*a7e0*/  LDG.E.U8 R184, desc[UR36][R190.64+0x88] ;  /* 0x00008824beb87981 */ /* 0x000f64000c1e1100 */
[----:B-----5:R-:W-:-:S05]  /*a7f0*/  PRMT R0, R184, 0x8880, RZ ;  /* 0x00008880b8007816 */ /* 0x020fca00000000ff */
[----:B------:R-:W-:-:S07]  /*a800*/  IMAD R195, R0, R185, RZ ;  /* 0x000000b900c37224 */ /* 0x000fce00078e02ff */
.L_x_299:
[----:B------:R-:W-:Y:S05]  /*a810*/  BSYNC B1 ;  /* 0x0000000000017941 */ /* 0x000fea0003800000 */
.L_x_298:
        /* <DEDUP_REMOVED lines=9> */
.L_x_301:
[----:B------:R-:W-:Y:S05]  /*a8b0*/  BSYNC B1 ;  /* 0x0000000000017941 */ /* 0x000fea0003800000 */
.L_x_300:
[----:B------:R-:W-:Y:S01]  /*a8c0*/  @!P4 IMAD R45, R45, R186, R195 ;  /* 0x000000ba2d2dc224 */ /* 0x000fe200078e02c3 */
[----:B------:R-:W-:Y:S04]  /*a8d0*/  BSSY B1, `(.L_x_302) ;  /* 0x0000006000017945 */ /* 0x000fe80003800000 */
[----:B------:R0:W-:Y:S01]  /*a8e0*/  @!P4 STG.E.U8 desc[UR36][R6.64+0x89], R45 ;  /* 0x0000892d0600c986 */ /* 0x0001e2000c101124 */
[----:B------:R-:W-:Y:S05]  /*a8f0*/  @P5 BRA `(.L_x_303) ;  /* 0x00000000000c5947 */ /* 0x000fea0003800000 */
[----:B------:R-:W5:Y:S02]  /*a900*/  LDG.E.U8 R184, desc[UR36][R168.64+0x88] ;  /* 0x00008824a8b87981 */ /* 0x000f64000c1e1100 */
[----:B-----5:R-:W-:-:S05]  /*a910*/  PRMT R0, R184, 0x8880, RZ ;  /* 0x00008880b8007816 */ /* 0x020fca00000000ff */
[----:B------:R-:W-:-:S07]  /*a920*/  IMAD R195, R0, R185, RZ ;  /* 0x000000b900c37224 */ /* 0x000fce00078e02ff */
.L_x_303:
[----:B------:R-:W-:Y:S05]  /*a930*/  BSYNC B1 ;  /* 0x0000000000017941 */ /* 0x000fea0003800000 */
.L_x_302:
        /* <DEDUP_REMOVED lines=9> */
.L_x_305:
[----:B------:R-:W-:Y:S05]  /*a9d0*/  BSYNC B1 ;  /* 0x0000000000017941 */ /* 0x000fea0003800000 */
.L_x_304:
[----:B------:R-:W-:Y:S01]  /*a9e0*/  @!P4 IMAD R47, R47, R186, R195 ;  /* 0x000000ba2f2fc224 */ /* 0x000fe200078e02c3 */
[----:B------:R-:W-:Y:S04]  /*a9f0*/  BSSY B1, `(.L_x_306) ;  /* 0x0000006000017945 */ /* 0x000fe80003800000 */
[----:B------:R0:W-:Y:S01]  /*aa00*/  @!P4 STG.E.U8 desc[UR36][R10.64+0x89], R47 ;  /* 0x0000892f0a00c986 */ /* 0x0001e2000c101124 */
[----:B------:R-:W-:Y:S05]  /*aa10*/  @P5 BRA `(.L_x_307) ;  /* 0x00000000000c5947 */ /* 0x000fea0003800000 */
[----:B------:R-:W5:Y:S02]  /*aa20*/  LDG.E.U8 R184, desc[UR36][R190.64+0x90] ;  /* 0x00009024beb87981 */ /* 0x000f64000c1e1100 */
[----:B-----5:R-:W-:-:S05]  /*aa30*/  PRMT R0, R184, 0x8880, RZ ;  /* 0x00008880b8007816 */ /* 0x020fca00000000ff */
[----:B------:R-:W-:-:S07]  /*aa40*/  IMAD R195, R0, R185, RZ ;  /* 0x000000b900c37224 */ /* 0x000fce00078e02ff */
.L_x_307:
[----:B------:R-:W-:Y:S05]  /*aa50*/  BSYNC B1 ;  /* 0x0000000000017941 */ /* 0x000fea0003800000 */
.L_x_306:
        /* <DEDUP_REMOVED lines=9> */
.L_x_309:
[----:B------:R-:W-:Y:S05]  /*aaf0*/  BSYNC B1 ;  /* 0x0000000000017941 */ /* 0x000fea0003800000 */
.L_x_308:
[----:B------:R-:W-:Y:S01]  /*ab00*/  @!P4 IMAD R49, R49, R186, R195 ;  /* 0x000000ba3131c224 */ /* 0x000fe200078e02c3 */
[----:B------:R-:W-:Y:S04]  /*ab10*/  BSSY B1, `(.L_x_310) ;  /* 0x0000006000017945 */ /* 0x000fe80003800000 */
[----:B------:R0:W-:Y:S01]  /*ab20*/  @!P4 STG.E.U8 desc[UR36][R6.64+0x91], R49 ;  /* 0x000091310600c986 */ /* 0x0001e2000c101124 */
[----:B------:R-:W-:Y:S05]  /*ab30*/  @P5 BRA `(.L_x_311) ;  /* 0x00000000000c5947 */ /* 0x000fea0003800000 */
[----:B------:R-:W5:Y:S02]  /*ab40*/  LDG.E.U8 R184, desc[UR36][R168.64+0x90] ;  /* 0x00009024a8b87981 */ /* 0x000f64000c1e1100 */
[----:B-----5:R-:W-:-:S05]  /*ab50*/  PRMT R0, R184, 0x8880, RZ ;  /* 0x00008880b8007816 */ /* 0x020fca00000000ff */
[----:B------:R-:W-:-:S07]  /*ab60*/  IMAD R195, R0, R185, RZ ;  /* 0x000000b900c37224 */ /* 0x000fce00078e02ff */
.L_x_311:
[----:B------:R-:W-:Y:S05]  /*ab70*/  BSYNC B1 ;  /* 0x0000000000017941 */ /* 0x000fea0003800000 */
.L_x_310:
[C---:B------:R-:W-:Y:S01]  /*ab80*/  ISETP.LT.OR P4, PT, R187.reuse, 0x92, !P0 ;  /* 0x00000092bb00780c */ /* 0x040fe20004781670 */
[----:B0-----:R-:W-:Y:S01]  /*ab90*/  @!P5 IMAD R21, R50, R186, R195 ;  /* 0x000000ba3215d224 */ /* 0x001fe200078e02c3 */
[----:B------:R-:W-:Y:S04]  /*aba0*/  BSSY B1, `(.L_x_312) ;  /* 0x0000008000017945 */ /* 0x000fe80003800000 */
[----:B------:R0:W-:Y:S01]  /*abb0*/  @!P5 STG.E.U8 desc[UR36][R10.64+0x90], R21 ;  /* 0x000090150a00d986 */ /* 0x0001e2000c101124 */
[C---:B------:R-:W-:Y:S02]  /*abc0*/  ISETP.LT.OR P5, PT, R187.reuse, 0x99, !P3 ;  /* 0x00000099bb00780c */ /* 0x040fe40005fa1670 */
[----:B------:R-:W-:-:S04]  /*abd0*/  ISETP.LT.OR P3, PT, R187, 0x9a, !P3 ;  /* 0x0000009abb00780c */ /* 0x000fc80005f61670 */
[----:B------:R-:W-:Y:S09]  /*abe0*/  @P4 BRA `(.L_x_313) ;  /* 0x00000000000c4947 */ /* 0x000ff20003800000 */
[----:B------:R-:W5:Y:S02]  /*abf0*/  LDG.E.U8 R184, desc[UR36][R168.64+0x91] ;  /* 0x00009124a8b87981 */ /* 0x000f64000c1e1100 */
[----:B-----5:R-:W-:-:S05]  /*ac00*/  PRMT R0, R184, 0x8880, RZ ;  /* 0x00008880b8007816 */ /* 0x020fca00000000ff */
[----:B------:R-:W-:-:S07]  /*ac10*/  IMAD R195, R0, R185, RZ ;  /* 0x000000b900c37224 */ /* 0x000fce00078e02ff */
.L_x_313:
[----:B------:R-:W-:Y:S05]  /*ac20*/  BSYNC B1 ;  /* 0x0000000000017941 */ /* 0x000fea0003800000 */
.L_x_312:
[----:B------:R-:W-:Y:S01]  /*ac30*/  @!P4 IMAD R51, R51, R186, R195 ;  /* 0x000000ba3333c224 */ /* 0x000fe200078e02c3 */
[----:B------:R-:W-:Y:S04]  /*ac40*/  BSSY B1, `(.L_x_314) ;  /* 0x0000006000017945 */ /* 0x000fe80003800000 */
[----:B------:R0:W-:Y:S01]  /*ac50*/  @!P4 STG.E.U8 desc[UR36][R10.64+0x91], R51 ;  /* 0x000091330a00c986 */ /* 0x0001e2000c101124 */
[----:B------:R-:W-:Y:S05]  /*ac60*/  @P5 BRA `(.L_x_315) ;  /* 0x00000000000c5947 */ /* 0x000fea0003800000 */
[----:B------:R-:W5:Y:S02]  /*ac70*/  LDG.E.U8 R184, desc[UR36][R190.64+0x98] ;  /* 0x00009824beb87981 */ /* 0x000f64000c1e1100 */
[----:B-----5:R-:W-:-:S05]  /*ac80*/  PRMT R0, R184, 0x8880, RZ ;  /* 0x00008880b8007816 */ /* 0x020fca00000000ff */
[----:B------:R-:W-:-:S07]  /*ac90*/  IMAD R195, R0, R185, RZ ;  /* 0x000000b900c37224 */ /* 0x000fce00078e02ff */
.L_x_315:
[----:B------:R-:W-:Y:S05]  /*aca0*/  BSYNC B1 ;  /* 0x0000000000017941 */ /* 0x000fea0003800000 */
.L_x_314:
[----:B0-----:R-:W-:Y:S01]  /*acb0*/  @!P5 IMAD R21, R52, R186, R195 ;  /* 0x000000ba3415d224 */ /* 0x001fe200078e02c3 */
[----:B------:R-:W-:Y:S04]  /*acc0*/  BSSY B1, `(.L_x_316) ;  /* 0x0000006000017945 */ /* 0x000fe80003800000 */
[----:B------:R0:W-:Y:S01]  /*acd0*/  @!P5 STG.E.U8 desc[UR36][R6.64+0x98], R21 ;  /* 0x000098150600d986 */ /* 0x0001e2000c101124 */
[----:B------:R-:W-:Y:S05]  /*ace0*/  @P3 BRA `(.L_x_317) ;  /* 0x00000000000c3947 */ /* 0x000fea0003800000 */
[----:B------:R-:W5:Y:S02]  /*acf0*/  LDG.E.U8 R184, desc[UR36][R190.64+0x99] ;  /* 0x00009924beb87981 */ /* 0x000f64000c1e1100 */
[----:B-----5:R-:W-:-:S05]  /*ad00*/  PRMT R0, R184, 0x8880, RZ ;  /* 0x00008880b8007816 */ /* 0x020fca00000000ff */
[----:B------:R-:W-:-:S07]  /*ad10*/  IMAD R195, R0, R185, RZ ;  /* 0x000000b900c37224 */ /* 0x000fce00078e02ff */
.L_x_317:
[----:B------:R-:W-:Y:S05]  /*ad20*/  BSYNC B1 ;  /* 0x0000000000017941 */ /* 0x000fea0003800000 */
.L_x_316:
        /* <DEDUP_REMOVED lines=8> */
[----:B------:R-:W5:Y:S02]  /*adb0*/  LDG.E.U8 R184, desc[UR36][R168.64+0x98] ;  /* 0x00009824a8b87981 */ /* 0x000f64000c1e1100 */
[----:B-----5:R-:W-:-:S05]  /*adc0*/  PRMT R0, R184, 0x8880, RZ ;  /* 0x00008880b8007816 */ /* 0x020fca00000000ff */
[----:B------:R-:W-:-:S07]  /*add0*/  IMAD R195, R0, R185, RZ ;  /* 0x000000b900c37224 */ /* 0x000fce00078e02ff */
.L_x_319:
[----:B------:R-:W-:Y:S05]  /*ade0*/  BSYNC B1 ;  /* 0x0000000000017941 */ /* 0x000fea0003800000 */
.L_x_318:
[----:B01-3--:R-:W-:Y:S01]  /*adf0*/  @!P4 IMAD R7, R54, R186, R195 ;  /* 0x000000ba3607c224 */ /* 0x00bfe200078e02c3 */
[----:B------:R-:W-:Y:S04]  /*ae00*/  BSSY B1, `(.L_x_320) ;  /* 0x0000006000017945 */ /* 0x000fe80003800000 */
[----:B------:R0:W-:Y:S01]  /*ae10*/  @!P4 STG.E.U8 desc[UR36][R10.64+0x98], R7 ;  /* 0x000098070a00c986 */ /* 0x0001e2000c101124 */
[----:B------:R-:W-:Y:S05]  /*ae20*/  @P0 BRA `(.L_x_321) ;  /* 0x00000000000c0947 */ /* 0x000fea0003800000 */
[----:B------:R-:W3:Y:S02]  /*ae30*/  LDG.E.U8 R184, desc[UR36][R168.64+0x99] ;  /* 0x00009924a8b87981 */ /* 0x000ee4000c1e1100 */
[----:B---3--:R-:W-:-:S05]  /*ae40*/  PRMT R0, R184, 0x8880, RZ ;  /* 0x00008880b8007816 */ /* 0x008fca00000000ff */
[----:B------:R-:W-:-:S07]  /*ae50*/  IMAD R195, R0, R185, RZ ;  /* 0x000000b900c37224 */ /* 0x000fce00078e02ff */
.L_x_321:
[----:B------:R-:W-:Y:S05]  /*ae60*/  BSYNC B1 ;  /* 0x0000000000017941 */ /* 0x000fea0003800000 */
.L_x_320:
[----:B------:R-:W-:Y:S01]  /*ae70*/  @!P0 IMAD R55, R55, R186, R195 ;  /* 0x000000ba37378224 */ /* 0x000fe200078e02c3 */
[----:B------:R-:W-:Y:S04]  /*ae80*/  BSSY B1, `(.L_x_322) ;  /* 0x0000006000017945 */ /* 0x000fe80003800000 */
[----:B------:R1:W-:Y:S01]  /*ae90*/  @!P0 STG.E.U8 desc[UR36][R10.64+0x99], R55 ;  /* 0x000099370a008986 */ /* 0x0003e2000c101124 */
[----:B------:R-:W-:Y:S05]  /*aea0*/  @P5 BRA `(.L_x_323) ;  /* 0x00000000000c5947 */ /* 0x000fea0003800000 */
[----:B------:R-:W3:Y:S02]  /*aeb0*/  LDG.E.U8 R184, desc[UR36][R4.64+0x80] ;  /* 0x0000802404b87981 */ /* 0x000ee4000c1e1100 */
[----:B---3--:R-:W-:-:S05]  /*aec0*/  PRMT R0, R184, 0x8880, RZ ;  /* 0x00008880b8007816 */ /* 0x008fca00000000ff */
[----:B------:R-:W-:-:S07]  /*aed0*/  IMAD R195, R0, R185, RZ ;  /* 0x000000b900c37224 */ /* 0x000fce00078e02ff */
.L_x_323:
[----:B------:R-:W-:Y:S05]  /*aee0*/  BSYNC B1 ;  /* 0x0000000000017941 */ /* 0x000fea0003800000 */
.L_x_322:
[----:B0-----:R-:W-:Y:S01]  /*aef0*/  @!P5 IMAD R7, R24, R186, R195 ;  /* 0x000000ba1807d224 */ /* 0x001fe200078e02c3 */
[----:B------:R-:W-:Y:S04]  /*af00*/  BSSY B1, `(.L_x_324) ;  /* 0x0000006000017945 */ /* 0x000fe80003800000 */
[----:B------:R0:W-:Y:S01]  /*af10*/  @!P5 STG.E.U8 desc[UR36][R8.64+0x80], R7 ;  /* 0x000080070800d986 */ /* 0x0001e2000c101124 */
[----:B------:R-:W-:Y:S05]  /*af20*/  @P3 BRA `(.L_x_325) ;  /* 0x00000000000c3947 */ /* 0x000fea0003800000 */
[----:B------:R-:W3:Y:S02]  /*af30*/  LDG.E.U8 R184, desc[UR36][R4.64+0x81] ;  /* 0x0000812404b87981 */ /* 0x000ee4000c1e1100 */
[----:B---3--:R-:W-:-:S05]  /*af40*/  PRMT R0, R184, 0x8880, RZ ;  /* 0x00008880b8007816 */ /* 0x008fca00000000ff */
[----:B------:R-:W-:-:S07]  /*af50*/  IMAD R195, R0, R185, RZ ;  /* 0x000000b900c37224 */ /* 0x000fce00078e02ff */
.L_x_325:
[----:B------:R-:W-:Y:S05]  /*af60*/  BSYNC B1 ;  /* 0x0000000000017941 */ /* 0x000fea0003800000 */
.L_x_324:
        /* <DEDUP_REMOVED lines=11> */
.L_x_327:
[----:B------:R-:W-:Y:S05]  /*b020*/  BSYNC B1 ;  /* 0x0000000000017941 */ /* 0x000fea0003800000 */
.L_x_326:
[----:B0-----:R-:W-:Y:S01]  /*b030*/  @!P5 IMAD R7, R26, R186, R195 ;  /* 0x000000ba1a07d224 */ /* 0x001fe200078e02c3 */
[----:B------:R-:W-:Y:S04]  /*b040*/  BSSY B1, `(.L_x_328) ;  /* 0x0000006000017945 */ /* 0x000fe80003800000 */
[----:B------:R0:W-:Y:S01]  /*b050*/  @!P5 STG.E.U8 desc[UR36][R12.64+0x80], R7 ;  /* 0x000080070c00d986 */ /* 0x0001e2000c101124 */
[----:B------:R-:W-:Y:S05]  /*b060*/  @P4 BRA `(.L_x_329) ;  /* 0x00000000000c4947 */ /* 0x000fea0003800000 */
[----:B------:R-:W5:Y:S02]  /*b070*/  LDG.E.U8 R184, desc[UR36][R14.64+0x81] ;  /* 0x000081240eb87981 */ /* 0x000f64000c1e1100 */
[----:B-----5:R-:W-:-:S05]  /*b080*/  PRMT R0, R184, 0x8880, RZ ;  /* 0x00008880b8007816 */ /* 0x020fca00000000ff */
[----:B------:R-:W-:-:S07]  /*b090*/  IMAD R195, R0, R185, RZ ;  /* 0x000000b900c37224 */ /* 0x000fce00078e02ff */
.L_x_329:
[----:B------:R-:W-:Y:S05]  /*b0a0*/  BSYNC B1 ;  /* 0x0000000000017941 */ /* 0x000fea0003800000 */
.L_x_328:
[----:B------:R-:W-:Y:S01]  /*b0b0*/  @!P4 IMAD R27, R27, R186, R195 ;  /* 0x000000ba1b1bc224 */ /* 0x000fe200078e02c3 */
[----:B------:R-:W-:Y:S04]  /*b0c0*/  BSSY B1, `(.L_x_330) ;  /* 0x0000006000017945 */ /* 0x000fe80003800000 */
[----:B------:R0:W-:Y:S01]  /*b0d0*/  @!P4 STG.E.U8 desc[UR36][R12.64+0x81], R27 ;  /* 0x0000811b0c00c986 */ /* 0x0001e2000c101124 */
[----:B------:R-:W-:Y:S05]  /*b0e0*/  @P3 BRA `(.L_x_331) ;  /* 0x00000000000c3947 */ /* 0x000fea0003800000 */
[----:B------:R-:W5:Y:S02]  /*b0f0*/  LDG.E.U8 R184, desc[UR36][R4.64+0x88] ;  /* 0x0000882404b87981 */ /* 0x000f64000c1e1100 */
[----:B-----5:R-:W-:-:S05]  /*b100*/  PRMT R0, R184, 0x8880, RZ ;  /* 0x00008880b8007816 */ /* 0x020fca00000000ff */
[----:B------:R-:W-:-:S07]  /*b110*/  IMAD R195, R0, R185, RZ ;  /* 0x000000b900c37224 */ /* 0x000fce00078e02ff */
.L_x_331:
[----:B------:R-:W-:Y:S05]  /*b120*/  BSYNC B1 ;  /* 0x0000000000017941 */ /* 0x000fea0003800000 */
.L_x_330:
[----:B0-----:R-:W-:Y:S01]  /*b130*/  @!P3 IMAD R7, R28, R186, R195 ;  /* 0x000000ba1c07b224 */ /* 0x001fe200078e02c3 */
[----:B------:R-:W-:Y:S04]  /*b140*/  BSSY B1, `(.L_x_332) ;  /* 0x0000006000017945 */ /* 0x000fe80003800000 */
[----:B------:R0:W-:Y:S01]  /*b150*/  @!P3 STG.E.U8 desc[UR36][R8.64+0x88], R7 ;  /* 0x000088070800b986 */ /* 0x0001e2000c101124 */
[----:B------:R-:W-:Y:S05]  /*b160*/  @P0 BRA `(.L_x_333) ;  /* 0x00000000000c0947 */ /* 0x000fea0003800000 */
[----:B------:R-:W5:Y:S02]  /*b170*/  LDG.E.U8 R184, desc[UR36][R4.64+0x89] ;  /* 0x0000892404b87981 */ /* 0x000f64000c1e1100 */
[----:B-----5:R-:W-:-:S05]  /*b180*/  PRMT R0, R184, 0x8880, RZ ;  /* 0x00008880b8007816 */ /* 0x020fca00000000ff */
[----:B------:R-:W-:-:S07]  /*b190*/  IMAD R195, R0, R185, RZ ;  /* 0x000000b900c37224 */ /* 0x000fce00078e02ff */
.L_x_333:
[----:B------:R-:W-:Y:S05]  /*b1a0*/  BSYNC B1 ;  /* 0x0000000000017941 */ /* 0x000fea0003800000 */
.L_x_332:
        /* <DEDUP_REMOVED lines=11> */
.L_x_335:
[----:B------:R-:W-:Y:S05]  /*b260*/  BSYNC B1 ;  /* 0x0000000000017941 */ /* 0x000fea0003800000 */
.L_x_334:
[----:B0-----:R-:W-:Y:S01]  /*b270*/  @!P4 IMAD R7, R30, R186, R195 ;  /* 0x000000ba1e07c224 */ /* 0x001fe200078e02c3 */
[----:B------:R-:W-:Y:S04]  /*b280*/  BSSY B1, `(.L_x_336) ;  /* 0x0000006000017945 */ /* 0x000fe80003800000 */
[----:B------:R0:W-:Y:S01]  /*b290*/  @!P4 STG.E.U8 desc[UR36][R12.64+0x88], R7 ;  /* 0x000088070c00c986 */ /* 0x0001e2000c101124 */
[----:B------:R-:W-:Y:S05]  /*b2a0*/  @P3 BRA `(.L_x_337) ;  /* 0x00000000000c3947 */ /* 0x000fea0003800000 */
[----:B------:R-:W5:Y:S02]  /*b2b0*/  LDG.E.U8 R184, desc[UR36][R14.64+0x89] ;  /* 0x000089240eb87981 */ /* 0x000f64000c1e1100 */
[----:B-----5:R-:W-:-:S05]  /*b2c0*/  PRMT R0, R184, 0x8880, RZ ;  /* 0x00008880b8007816 */ /* 0x020fca00000000ff */
[----:B------:R-:W-:-:S07]  /*b2d0*/  IMAD R195, R0, R185, RZ ;  /* 0x000000b900c37224 */ /* 0x000fce00078e02ff */
.L_x_337:
[----:B------:R-:W-:Y:S05]  /*b2e0*/  BSYNC B1 ;  /* 0x0000000000017941 */ /* 0x000fea0003800000 */
.L_x_336:
[----:B------:R-:W-:Y:S01]  /*b2f0*/  @!P3 IMAD R31, R31, R186, R195 ;  /* 0x000000ba1f1fb224 */ /* 0x000fe200078e02c3 */
[----:B------:R-:W-:Y:S04]  /*b300*/  BSSY B1, `(.L_x_338) ;  /* 0x0000006000017945 */ /* 0x000fe80003800000 */
[----:B------:R0:W-:Y:S01]  /*b310*/  @!P3 STG.E.U8 desc[UR36][R12.64+0x89], R31 ;  /* 0x0000891f0c00b986 */ /* 0x0001e2000c101124 */
[----:B------:R-:W-:Y:S05]  /*b320*/  @P5 BRA `(.L_x_339) ;  /* 0x00000000000c5947 */ /* 0x000fea0003800000 */
[----:B------:R-:W5:Y:S02]  /*b330*/  LDG.E.U8 R184, desc[UR36][R4.64+0x90] ;  /* 0x0000902404b87981 */ /* 0x000f64000c1e1100 */
[----:B-----5:R-:W-:-:S05]  /*b340*/  PRMT R0, R184, 0x8880, RZ ;  /* 0x00008880b8007816 */ /* 0x020fca00000000ff */
[----:B------:R-:W-:-:S07]  /*b350*/  IMAD R195, R0, R185, RZ ;  /* 0x000000b900c37224 */ /* 0x000fce00078e02ff */
.L_x_339:
[----:B------:R-:W-:Y:S05]  /*b360*/  BSYNC B1 ;  /* 0x0000000000017941 */ /* 0x000fea0003800000 */
.L_x_338:
[----:B0-----:R-:W-:Y:S01]  /*b370*/  @!P5 IMAD R7, R32, R186, R195 ;  /* 0x000000ba2007d224 */ /* 0x001fe200078e02c3 */
[----:B------:R-:W-:Y:S04]  /*b380*/  BSSY B1, `(.L_x_340) ;  /* 0x0000006000017945 */ /* 0x000fe80003800000 */
[----:B------:R0:W-:Y:S01]  /*b390*/  @!P5 STG.E.U8 desc[UR36][R8.64+0x90], R7 ;  /* 0x000090070800d986 */ /* 0x0001e2000c101124 */
[----:B------:R-:W-:Y:S05]  /*b3a0*/  @P0 BRA `(.L_x_341) ;  /* 0x00000000000c0947 */ /* 0x000fea0003800000 */
[----:B------:R-:W5:Y:S02]  /*b3b0*/  LDG.E.U8 R184, desc[UR36][R4.64+0x91] ;  /* 0x0000912404b87981 */ /* 0x000f64000c1e1100 */
[----:B-----5:R-:W-:-:S05]  /*b3c0*/  PRMT R0, R184, 0x8880, RZ ;  /* 0x00008880b8007816 */ /* 0x020fca00000000ff */
[----:B------:R-:W-:-:S07]  /*b3d0*/  IMAD R195, R0, R185, RZ ;  /* 0x000000b900c37224 */ /* 0x000fce00078e02ff */
.L_x_341:
[----:B------:R-:W-:Y:S05]  /*b3e0*/  BSYNC B1 ;  /* 0x0000000000017941 */ /* 0x000fea0003800000 */
.L_x_340:
[----:B------:R-:W-:Y:S01]  /*b3f0*/  ISETP.LT.OR P4, PT, R187, 0x91, !P2 ;  /* 0x00000091bb00780c */ /* 0x000fe20005781670 */
[----:B------:R-:W-:Y:S01]  /*b400*/  @!P0 IMAD R33, R33, R186, R195 ;  /* 0x000000ba21218224 */ /* 0x000fe200078e02c3 */
[----:B------:R-:W-:Y:S01]  /*b410*/  BSSY B1, `(.L_x_342) ;  /* 0x000000a000017945 */ /* 0x000fe20003800000 */
[C---:B------:R-:W-:Y:S02]  /*b420*/  ISETP.LT.OR P3, PT, R187.reuse, 0x92, !P2 ;  /* 0x00000092bb00780c */ /* 0x040fe40005761670 */
[C---:B------:R-:W-:Y:S01]  /*b430*/  ISETP.LT.OR P5, PT, R187.reuse, 0x99, !P2 ;  /* 0x00000099bb00780c */ /* 0x040fe200057a1670 */
[----:B------:R0:W-:Y:S01]  /*b440*/  @!P0 STG.E.U8 desc[UR36][R8.64+0x91], R33 ;  /* 0x0000912108008986 */ /* 0x0001e2000c101124 */
[C---:B------:R-:W-:Y:S02]  /*b450*/  ISETP.LT.OR P0, PT, R187.reuse, 0x99, !P1 ;  /* 0x00000099bb00780c */ /* 0x040fe40004f01670 */
[----:B------:R-:W-:-:S04]  /*b460*/  ISETP.LT.OR P1, PT, R187, 0x9a, !P1 ;  /* 0x0000009abb00780c */ /* 0x000fc80004f21670 */
[----:B------:R-:W-:Y:S09]  /*b470*/  @P4 BRA `(.L_x_343) ;  /* 0x00000000000c4947 */ /* 0x000ff20003800000 */
[----:B------:R-:W5:Y:S02]  /*b480*/  LDG.E.U8 R184, desc[UR36][R14.64+0x90] ;  /* 0x000090240eb87981 */ /* 0x000f64000c1e1100 */
[----:B-----5:R-:W-:-:S05]  /*b490*/  PRMT R0, R184, 0x8880, RZ ;  /* 0x00008880b8007816 */ /* 0x020fca00000000ff */
[----:B------:R-:W-:-:S07]  /*b4a0*/  IMAD R195, R0, R185, RZ ;  /* 0x000000b900c37224 */ /* 0x000fce00078e02ff */
.L_x_343:
[----:B------:R-:W-:Y:S05]  /*b4b0*/  BSYNC B1 ;  /* 0x0000000000017941 */ /* 0x000fea0003800000 */
.L_x_342:
[----:B0-----:R-:W-:Y:S01]  /*b4c0*/  @!P4 IMAD R7, R34, R186, R195 ;  /* 0x000000ba2207c224 */ /* 0x001fe200078e02c3 */
[----:B------:R-:W-:Y:S04]  /*b4d0*/  BSSY B1, `(.L_x_344) ;  /* 0x0000006000017945 */ /* 0x000fe80003800000 */
[----:B------:R0:W-:Y:S01]  /*b4e0*/  @!P4 STG.E.U8 desc[UR36][R12.64+0x90], R7 ;  /* 0x000090070c00c986 */ /* 0x0001e2000c101124 */
[----:B------:R-:W-:Y:S05]  /*b4f0*/  @P3 BRA `(.L_x_345) ;  /* 0x00000000000c3947 */ /* 0x000fea0003800000 */
[----:B------:R-:W5:Y:S02]  /*b500*/  LDG.E.U8 R184, desc[UR36][R14.64+0x91] ;  /* 0x000091240eb87981 */ /* 0x000f64000c1e1100 */
[----:B-----5:R-:W-:-:S05]  /*b510*/  PRMT R0, R184, 0x8880, RZ ;  /* 0x00008880b8007816 */ /* 0x020fca00000000ff */
[----:B------:R-:W-:-:S07]  /*b520*/  IMAD R195, R0, R185, RZ ;  /* 0x000000b900c37224 */ /* 0x000fce00078e02ff */
.L_x_345:
[----:B------:R-:W-:Y:S05]  /*b530*/  BSYNC B1 ;  /* 0x0000000000017941 */ /* 0x000fea0003800000 */
.L_x_344:
[----:B------:R-:W-:Y:S01]  /*b540*/  @!P3 IMAD R35, R35, R186, R195 ;  /* 0x000000ba2323b224 */ /* 0x000fe200078e02c3 */
[----:B------:R-:W-:Y:S04]  /*b550*/  BSSY B1, `(.L_x_346) ;  /* 0x0000006000017945 */ /* 0x000fe80003800000 */
[----:B------:R0:W-:Y:S01]  /*b560*/  @!P3 STG.E.U8 desc[UR36][R12.64+0x91], R35 ;  /* 0x000091230c00b986 */ /* 0x0001e2000c101124 */
[----:B------:R-:W-:Y:S05]  /*b570*/  @P0 BRA `(.L_x_347) ;  /* 0x00000000000c0947 */ /* 0x000fea0003800000 */
[----:B------:R-:W5:Y:S02]  /*b580*/  LDG.E.U8 R184, desc[UR36][R4.64+0x98] ;  /* 0x0000982404b87981 */ /* 0x000f64000c1e1100 */
[----:B-----5:R-:W-:-:S05]  /*b590*/  PRMT R0, R184, 0x8880, RZ ;  /* 0x00008880b8007816 */ /* 0x020fca00000000ff */
[----:B------:R-:W-:-:S07]  /*b5a0*/  IMAD R195, R0, R185, RZ ;  /* 0x000000b900c37224 */ /* 0x000fce00078e02ff */
.L_x_347:
[----:B------:R-:W-:Y:S05]  /*b5b0*/  BSYNC B1 ;  /* 0x0000000000017941 */ /* 0x000fea0003800000 */
.L_x_346:
[----:B0-----:R-:W-:Y:S01]  /*b5c0*/  @!P0 IMAD R7, R36, R186, R195 ;  /* 0x000000ba24078224 */ /* 0x001fe200078e02c3 */
[----:B------:R-:W-:Y:S04]  /*b5d0*/  BSSY B1, `(.L_x_348) ;  /* 0x0000006000017945 */ /* 0x000fe80003800000 */
[----:B------:R0:W-:Y:S01]  /*b5e0*/  @!P0 STG.E.U8 desc[UR36][R8.64+0x98], R7 ;  /* 0x0000980708008986 */ /* 0x0001e2000c101124 */
[----:B------:R-:W-:Y:S05]  /*b5f0*/  @P1 BRA `(.L_x_349) ;  /* 0x00000000000c1947 */ /* 0x000fea0003800000 */
[----:B------:R-:W5:Y:S02]  /*b600*/  LDG.E.U8 R184, desc[UR36][R4.64+0x99] ;  /* 0x0000992404b87981 */ /* 0x000f64000c1e1100 */
[----:B-----5:R-:W-:-:S05]  /*b610*/  PRMT R0, R184, 0x8880, RZ ;  /* 0x00008880b8007816 */ /* 0x020fca00000000ff */
[----:B------:R-:W-:-:S07]  /*b620*/  IMAD R195, R0, R185, RZ ;  /* 0x000000b900c37224 */ /* 0x000fce00078e02ff */
.L_x_349:
[----:B------:R-:W-:Y:S05]  /*b630*/  BSYNC B1 ;  /* 0x0000000000017941 */ /* 0x000fea0003800000 */
.L_x_348:
[----:B------:R-:W-:Y:S01]  /*b640*/  @!P1 IMAD R37, R37, R186, R195 ;  /* 0x000000ba25259224 */ /* 0x000fe200078e02c3 */
[----:B------:R-:W-:Y:S04]  /*b650*/  BSSY B1, `(.L_x_350) ;  /* 0x0000006000017945 */ /* 0x000fe80003800000 */
[----:B------:R0:W-:Y:S01]  /*b660*/  @!P1 STG.E.U8 desc[UR36][R8.64+0x99], R37 ;  /* 0x0000992508009986 */ /* 0x0001e2000c101124 */
[----:B------:R-:W-:Y:S05]  /*b670*/  @P5 BRA `(.L_x_351) ;  /* 0x00000000000c5947 */ /* 0x000fea0003800000 */
[----:B------:R-:W5:Y:S02]  /*b680*/  LDG.E.U8 R184, desc[UR36][R14.64+0x98] ;  /* 0x000098240eb87981 */ /* 0x000f64000c1e1100 */
[----:B-----5:R-:W-:-:S05]  /*b690*/  PRMT R0, R184, 0x8880, RZ ;  /* 0x00008880b8007816 */ /* 0x020fca00000000ff */
[----:B------:R-:W-:-:S07]  /*b6a0*/  IMAD R195, R0, R185, RZ ;  /* 0x000000b900c37224 */ /* 0x000fce00078e02ff */
.L_x_351:
[----:B------:R-:W-:Y:S05]  /*b6b0*/  BSYNC B1 ;  /* 0x0000000000017941 */ /* 0x000fea0003800000 */
.L_x_350:
[----:B------:R-:W-:Y:S01]  /*b6c0*/  @!P5 IMAD R5, R38, R186, R195 ;  /* 0x000000ba2605d224 */ /* 0x000fe200078e02c3 */
[----:B------:R-:W-:Y:S01]  /*b6d0*/  ISETP.LT.OR P2, PT, R187, 0x9a, !P2 ;  /* 0x0000009abb00780c */ /* 0x000fe20005741670 */
[----:B------:R-:W-:Y:S03]  /*b6e0*/  BSSY B1, `(.L_x_352) ;  /* 0x0000006000017945 */ /* 0x000fe60003800000 */
[----:B------:R0:W-:Y:S09]  /*b6f0*/  @!P5 STG.E.U8 desc[UR36][R12.64+0x98], R5 ;  /* 0x000098050c00d986 */ /* 0x0001f2000c101124 */
[----:B------:R-:W-:Y:S05]  /*b700*/  @P2 BRA `(.L_x_353) ;  /* 0x00000000000c2947 */ /* 0x000fea0003800000 */
[----:B------:R-:W5:Y:S02]  /*b710*/  LDG.E.U8 R184, desc[UR36][R14.64+0x99] ;  /* 0x000099240eb87981 */ /* 0x000f64000c1e1100 */
[----:B-----5:R-:W-:-:S05]  /*b720*/  PRMT R0, R184, 0x8880, RZ ;  /* 0x00008880b8007816 */ /* 0x020fca00000000ff */
[----:B------:R-:W-:-:S07]  /*b730*/  IMAD R195, R0, R185, RZ ;  /* 0x000000b900c37224 */ /* 0x000fce00078e02ff */
.L_x_353:
[----:B------:R-:W-:Y:S05]  /*b740*/  BSYNC B1 ;  /* 0x0000000000017941 */ /* 0x000fea0003800000 */
.L_x_352:
[----:B------:R-:W-:Y:S01]  /*b750*/  IMAD R39, R39, R186, R195 ;  /* 0x000000ba27277224 */ /* 0x000fe200078e02c3 */
[----:B------:R-:W-:Y:S06]  /*b760*/  @P2 BRA `(.L_x_354) ;  /* 0x0000001c00982947 */ /* 0x000fec0003800000 */
[----:B------:R0:W-:Y:S01]  /*b770*/  STG.E.U8 desc[UR36][R12.64+0x99], R39 ;  /* 0x000099270c007986 */ /* 0x0001e2000c101124 */
[----:B------:R-:W-:Y:S05]  /*b780*/  BRA `(.L_x_354) ;  /* 0x0000001c00907947 */ /* 0x000fea0003800000 */
.L_x_33:
[C---:B------:R-:W-:Y:S02]  /*b790*/  ISETP.GE.AND P2, PT, R0.reuse, 0x1, PT ;  /* 0x000000010000780c */ /* 0x040fe40003f46270 */
[----:B------:R-:W-:Y:S02]  /*b7a0*/  ISETP.GE.AND P3, PT, R0, 0x9, PT ;  /* 0x000000090000780c */ /* 0x000fe40003f66270 */
[C---:B------:R-:W-:Y:S02]  /*b7b0*/  ISETP.LT.OR P0, PT, R187.reuse, 0x1, !P2 ;  /* 0x00000001bb00780c */ /* 0x040fe40005701670 */
[C---:B------:R-:W-:Y:S02]  /*b7c0*/  ISETP.LT.OR P5, PT, R187.reuse, 0x2, !P2 ;  /* 0x00000002bb00780c */ /* 0x040fe400057a1670 */
[C---:B------:R-:W-:Y:S02]  /*b7d0*/  ISETP.LT.OR P1, PT, R187.reuse, 0x1, !P3 ;  /* 0x00000001bb00780c */ /* 0x040fe40005f21670 */
[----:B------:R-:W-:-:S07]  /*b7e0*/  ISETP.LT.OR P4, PT, R187, 0x2, !P3 ;  /* 0x00000002bb00780c */ /* 0x000fce0005f81670 */
[-C--:B------:R-:W-:Y:S02]  /*b7f0*/  @!P0 IMAD R5, R168, R186.reuse, RZ ;  /* 0x000000baa8058224 */ /* 0x080fe400078e02ff */
[-C--:B------:R-:W-:Y:S02]  /*b800*/  @!P5 IMAD R169, R169, R186.reuse, RZ ;  /* 0x000000baa9a9d224 */ /* 0x080fe400078e02ff */
[-C--:B------:R-:W-:Y:S01]  /*b810*/  @!P1 IMAD R15, R170, R186.reuse, RZ ;  /* 0x000000baaa0f9224 */ /* 0x080fe200078e02ff */
[----:B------:R0:W-:Y:S01]  /*b820*/  @!P0 STG.E.U8 desc[UR36][R6.64], R5 ;  /* 0x0000000506008986 */ /* 0x0001e2000c101124 */
[----:B------:R-:W-:Y:S01]  /*b830*/  ISETP.LT.OR P0, PT, R187, 0x9, !P2 ;  /* 0x00000009bb00780c */ /* 0x000fe20005701670 */
[----:B------:R-:W-:Y:S02]  /*b840*/  @!P4 IMAD R171, R171, R186, RZ ;  /* 0x000000baababc224 */ /* 0x000fe400078e02ff */
[----:B------:R-:W-:Y:S01]  /*b850*/  @!P5 STG.E.U8 desc[UR36][R6.64+0x1], R169 ;  /* 0x000001a90600d986 */ /* 0x000fe2000c101124 */
[----:B------:R-:W-:-:S03]  /*b860*/  ISETP.LT.OR P5, PT, R187, 0xa, !P2 ;  /* 0x0000000abb00780c */ /* 0x000fc600057a1670 */
[----:B------:R1:W-:Y:S01]  /*b870*/  @!P1 STG.E.U8 desc[UR36][R10.64], R15 ;  /* 0x0000000f0a009986 */ /* 0x0003e2000c101124 */
[----:B------:R-:W-:-:S03]  /*b880*/  ISETP.LT.OR P1, PT, R187, 0x9, !P3 ;  /* 0x00000009bb00780c */ /* 0x000fc60005f21670 */
[----:B------:R-:W-:Y:S01]  /*b890*/  @!P4 STG.E.U8 desc[UR36][R10.64+0x1], R171 ;  /* 0x000001ab0a00c986 */ /* 0x000fe2000c101124 */
[----:B------:R-:W-:Y:S01]  /*b8a0*/  ISETP.LT.OR P4, PT, R187, 0xa, !P3 ;  /* 0x0000000abb00780c */ /* 0x000fe20005f81670 */
[----:B------:R-:W-:-:S04]  /*b8b0*/  @!P0 IMAD R21, R172, R186, RZ ;  /* 0x000000baac158224 */ /* 0x000fc800078e02ff */
[-C--:B------:R-:W-:Y:S01]  /*b8c0*/  @!P5 IMAD R173, R173, R186.reuse, RZ ;  /* 0x000000baadadd224 */ /* 0x080fe200078e02ff */
[----:B------:R2:W-:Y:S01]  /*b8d0*/  @!P0 STG.E.U8 desc[UR36][R6.64+0x8], R21 ;  /* 0x0000081506008986 */ /* 0x0005e2000c101124 */
[C---:B------:R-:W-:Y:S02]  /*b8e0*/  ISETP.LT.OR P0, PT, R187.reuse, 0x11, !P2 ;  /* 0x00000011bb00780c */ /* 0x040fe40005701670 */
[-C--:B0-----:R-:W-:Y:S01]  /*b8f0*/  @!P1 IMAD R5, R174, R186.reuse, RZ ;  /* 0x000000baae059224 */ /* 0x081fe200078e02ff */
[----:B------:R-:W-:Y:S01]  /*b900*/  @!P5 STG.E.U8 desc[UR36][R6.64+0x9], R173 ;  /* 0x000009ad0600d986 */ /* 0x000fe2000c101124 */
[----:B------:R-:W-:Y:S02]  /*b910*/  ISETP.LT.OR P5, PT, R187, 0x12, !P2 ;  /* 0x00000012bb00780c */ /* 0x000fe400057a1670 */
[----:B------:R-:W-:Y:S01]  /*b920*/  @!P4 IMAD R175, R175, R186, RZ ;  /* 0x000000baafafc224 */ /* 0x000fe200078e02ff */
[----:B------:R0:W-:Y:S01]  /*b930*/  @!P1 STG.E.U8 desc[UR36][R10.64+0x8], R5 ;  /* 0x000008050a009986 */ /* 0x0001e2000c101124 */
[----:B------:R-:W-:-:S03]  /*b940*/  ISETP.LT.OR P1, PT, R187, 0x11, !P3 ;  /* 0x00000011bb00780c */ /* 0x000fc60005f21670 */
[----:B------:R-:W-:Y:S01]  /*b950*/  @!P4 STG.E.U8 desc[UR36][R10.64+0x9], R175 ;  /* 0x000009af0a00c986 */ /* 0x000fe2000c101124 */
[----:B------:R-:W-:Y:S01]  /*b960*/  ISETP.LT.OR P4, PT, R187, 0x12, !P3 ;  /* 0x00000012bb00780c */ /* 0x000fe20005f81670 */
[----:B-1----:R-:W-:-:S04]  /*b970*/  @!P0 IMAD R15, R176, R186, RZ ;  /* 0x000000bab00f8224 */ /* 0x002fc800078e02ff */
[-C--:B------:R-:W-:Y:S01]  /*b980*/  @!P5 IMAD R177, R177, R186.reuse, RZ ;  /* 0x000000bab1b1d224 */ /* 0x080fe200078e02ff */
[----:B------:R1:W-:Y:S01]  /*b990*/  @!P0 STG.E.U8 desc[UR36][R6.64+0x10], R15 ;  /* 0x0000100f06008986 */ /* 0x0003e2000c101124 */
[C---:B------:R-:W-:Y:S02]  /*b9a0*/  ISETP.LT.OR P0, PT, R187.reuse, 0x19, !P2 ;  /* 0x00000019bb00780c */ /* 0x040fe40005701670 */
[-C--:B--2---:R-:W-:Y:S01]  /*b9b0*/  @!P1 IMAD R21, R178, R186.reuse, RZ ;  /* 0x000000bab2159224 */ /* 0x084fe200078e02ff */
[----:B------:R-:W-:Y:S01]  /*b9c0*/  @!P5 STG.E.U8 desc[UR36][R6.64+0x11], R177 ;  /* 0x000011b10600d986 */ /* 0x000fe2000c101124 */
[----:B------:R-:W-:Y:S02]  /*b9d0*/  ISETP.LT.OR P5, PT, R187, 0x1a, !P2 ;  /* 0x0000001abb00780c */ /* 0x000fe400057a1670 */
[----:B------:R-:W-:Y:S01]  /*b9e0*/  @!P4 IMAD R179, R179, R186, RZ ;  /* 0x000000bab3b3c224 */ /* 0x000fe200078e02ff */
[----:B------:R2:W-:Y:S01]  /*b9f0*/  @!P1 STG.E.U8 desc[UR36][R10.64+0x10], R21 ;  /* 0x000010150a009986 */ /* 0x0005e2000c101124 */
[----:B------:R-:W-:-:S03]  /*ba00*/  ISETP.GE.AND P1, PT, R0, 0x81, PT ;  /* 0x000000810000780c */ /* 0x000fc60003f26270 */
[----:B------:R-:W-:Y:S01]  /*ba10*/  @!P4 STG.E.U8 desc[UR36][R10.64+0x11], R179 ;  /* 0x000011b30a00c986 */ /* 0x000fe2000c101124 */
[----:B------:R-:W-:Y:S01]  /*ba20*/  ISETP.LT.OR P4, PT, R187, 0x19, !P3 ;  /* 0x00000019bb00780c */ /* 0x000fe20005f81670 */
[----:B0-----:R-:W-:-:S04]  /*ba30*/  @!P0 IMAD R5, R180, R186, RZ ;  /* 0x000000bab4058224 */ /* 0x001fc800078e02ff */
[----:B------:R-:W-:Y:S01]  /*ba40*/  @!P5 IMAD R181, R181, R186, RZ ;  /* 0x000000bab5b5d224 */ /* 0x000fe200078e02ff */
[----:B------:R0:W-:Y:S01]  /*ba50*/  @!P0 STG.E.U8 desc[UR36][R6.64+0x18], R5 ;  /* 0x0000180506008986 */ /* 0x0001e2000c101124 */
[----:B------:R-:W-:-:S03]  /*ba60*/  ISETP.LT.OR P0, PT, R187, 0x1a, !P3 ;  /* 0x0000001abb00780c */ /* 0x000fc60005f01670 */
[----:B------:R-:W-:Y:S01]  /*ba70*/  @!P5 STG.E.U8 desc[UR36][R6.64+0x19], R181 ;  /* 0x000019b50600d986 */ /* 0x000fe2000c101124 */
[----:B------:R-:W-:Y:S02]  /*ba80*/  ISETP.LT.OR P5, PT, R187, 0x1, !P1 ;  /* 0x00000001bb00780c */ /* 0x000fe40004fa1670 */
[----:B-1----:R-:W-:-:S05]  /*ba90*/  @!P4 IMAD R15, R182, R186, RZ ;  /* 0x000000bab60fc224 */ /* 0x002fca00078e02ff */
[----:B------:R1:W-:Y:S01]  /*baa0*/  @!P4 STG.E.U8 desc[UR36][R10.64+0x18], R15 ;  /* 0x0000180f0a00c986 */ /* 0x0003e2000c101124 */
[----:B------:R-:W-:Y:S01]  /*bab0*/  ISETP.LT.OR P4, PT, R187, 0x2, !P1 ;  /* 0x00000002bb00780c */ /* 0x000fe20004f81670 */
[----:B------:R-:W-:-:S04]  /*bac0*/  @!P0 IMAD R183, R183, R186, RZ ;  /* 0x000000bab7b78224 */ /* 0x000fc800078e02ff */
[----:B--2---:R-:W-:Y:S01]  /*bad0*/  @!P5 IMAD R21, R152, R186, RZ ;  /* 0x000000ba9815d224 */ /* 0x004fe200078e02ff */
[----:B------:R-:W-:Y:S01]  /*bae0*/  @!P0 STG.E.U8 desc[UR36][R10.64+0x19], R183 ;  /* 0x000019b70a008986 */ /* 0x000fe2000c101124 */
[----:B------:R-:W-:-:S03]  /*baf0*/  ISETP.GE.AND P0, PT, R0, 0x89, PT ;  /* 0x000000890000780c */ /* 0x000fc60003f06270 */
[----:B------:R-:W-:Y:S01]  /*bb00*/  @!P5 STG.E.U8 desc[UR36][R8.64], R21 ;  /* 0x000000150800d986 */ /* 0x000fe2000c101124 */
[----:B------:R-:W-:Y:S02]  /*bb10*/  ISETP.LT.OR P5, PT, R187, 0x1, !P0 ;  /* 0x00000001bb00780c */ /* 0x000fe400047a1670 */
[----:B------:R-:W-:-:S05]  /*bb20*/  @!P4 IMAD R153, R153, R186, RZ ;  /* 0x000000ba9999c224 */ /* 0x000fca00078e02ff */
[----:B------:R-:W-:Y:S01]  /*bb30*/  @!P4 STG.E.U8 desc[UR36][R8.64+0x1], R153 ;  /* 0x000001990800c986 */ /* 0x000fe2000c101124 */
[----:B------:R-:W-:-:S05]  /*bb40*/  ISETP.LT.OR P4, PT, R187, 0x2, !P0 ;  /* 0x00000002bb00780c */ /* 0x000fca0004781670 */
[----:B0-----:R-:W-:-:S05]  /*bb50*/  @!P5 IMAD R5, R154, R186, RZ ;  /* 0x000000ba9a05d224 */ /* 0x001fca00078e02ff */
[----:B------:R0:W-:Y:S01]  /*bb60*/  @!P5 STG.E.U8 desc[UR36][R12.64], R5 ;  /* 0x000000050c00d986 */ /* 0x0001e2000c101124 */
[----:B------:R-:W-:Y:S02]  /*bb70*/  ISETP.LT.OR P5, PT, R187, 0x9, !P1 ;  /* 0x00000009bb00780c */ /* 0x000fe40004fa1670 */
[----:B------:R-:W-:-:S05]  /*bb80*/  @!P4 IMAD R155, R155, R186, RZ ;  /* 0x000000ba9b9bc224 */ /* 0x000fca00078e02ff */
[----:B------:R-:W-:Y:S01]  /*bb90*/  @!P4 STG.E.U8 desc[UR36][R12.64+0x1], R155 ;  /* 0x0000019b0c00c986 */ /* 0x000fe2000c101124 */
[----:B------:R-:W-:-:S05]  /*bba0*/  ISETP.LT.OR P4, PT, R187, 0xa, !P1 ;  /* 0x0000000abb00780c */ /* 0x000fca0004f81670 */
[----:B-1----:R-:W-:-:S05]  /*bbb0*/  @!P5 IMAD R15, R156, R186, RZ ;  /* 0x000000ba9c0fd224 */ /* 0x002fca00078e02ff */
[----:B------:R1:W-:Y:S01]  /*bbc0*/  @!P5 STG.E.U8 desc[UR36][R8.64+0x8], R15 ;  /* 0x0000080f0800d986 */ /* 0x0003e2000c101124 */
        /* <DEDUP_REMOVED lines=354> */
[C---:B------:R-:W-:Y:S02]  /*d1f0*/  ISETP.LT.OR P5, PT, R187.reuse, 0x99, !P2 ;  /* 0x00000099bb00780c */ /* 0x040fe400057a1670 */
[----:B------:R-:W-:Y:S01]  /*d200*/  ISETP.LT.OR P2, PT, R187, 0x9a, !P2 ;  /* 0x0000009abb00780c */ /* 0x000fe20005741670 */
[----:B------:R-:W-:-:S05]  /*d210*/  @!P4 IMAD R51, R51, R186, RZ ;  /* 0x000000ba3333c224 */ /* 0x000fca00078e02ff */
[----:B------:R-:W-:Y:S01]  /*d220*/  @!P4 STG.E.U8 desc[UR36][R10.64+0x91], R51 ;  /* 0x000091330a00c986 */ /* 0x000fe2000c101124 */
[C---:B------:R-:W-:Y:S02]  /*d230*/  ISETP.LT.OR P4, PT, R187.reuse, 0x99, !P3 ;  /* 0x00000099bb00780c */ /* 0x040fe40005f81670 */
[----:B------:R-:W-:Y:S02]  /*d240*/  ISETP.LT.OR P3, PT, R187, 0x9a, !P3 ;  /* 0x0000009abb00780c */ /* 0x000fe40005f61670 */
[-C--:B-1----:R-:W-:Y:S02]  /*d250*/  @!P5 IMAD R15, R52, R186.reuse, RZ ;  /* 0x000000ba340fd224 */ /* 0x082fe400078e02ff */
[----:B------:R-:W-:-:S03]  /*d260*/  @!P2 IMAD R53, R53, R186, RZ ;  /* 0x000000ba3535a224 */ /* 0x000fc600078e02ff */
[----:B------:R-:W-:Y:S01]  /*d270*/  @!P5 STG.E.U8 desc[UR36][R6.64+0x98], R15 ;  /* 0x0000980f0600d986 */ /* 0x000fe2000c101124 */
[----:B------:R-:W-:-:S03]  /*d280*/  ISETP.LT.OR P5, PT, R187, 0x81, !P1 ;  /* 0x00000081bb00780c */ /* 0x000fc60004fa1670 */
[----:B------:R1:W-:Y:S01]  /*d290*/  @!P2 STG.E.U8 desc[UR36][R6.64+0x99], R53 ;  /* 0x000099350600a986 */ /* 0x0003e2000c101124 */
[----:B------:R-:W-:Y:S01]  /*d2a0*/  ISETP.LT.OR P2, PT, R187, 0x82, !P1 ;  /* 0x00000082bb00780c */ /* 0x000fe20004f41670 */
[-C--:B0-----:R-:W-:Y:S02]  /*d2b0*/  @!P4 IMAD R5, R54, R186.reuse, RZ ;  /* 0x000000ba3605c224 */ /* 0x081fe400078e02ff */
[----:B------:R-:W-:-:S03]  /*d2c0*/  @!P3 IMAD R55, R55, R186, RZ ;  /* 0x000000ba3737b224 */ /* 0x000fc600078e02ff */
[----:B------:R0:W-:Y:S01]  /*d2d0*/  @!P4 STG.E.U8 desc[UR36][R10.64+0x98], R5 ;  /* 0x000098050a00c986 */ /* 0x0001e2000c101124 */
[C---:B------:R-:W-:Y:S02]  /*d2e0*/  ISETP.LT.OR P4, PT, R187.reuse, 0x81, !P0 ;  /* 0x00000081bb00780c */ /* 0x040fe40004781670 */
[-C--:B------:R-:W-:Y:S01]  /*d2f0*/  @!P5 IMAD R21, R24, R186.reuse, RZ ;  /* 0x000000ba1815d224 */ /* 0x080fe200078e02ff */
[----:B------:R2:W-:Y:S01]  /*d300*/  @!P3 STG.E.U8 desc[UR36][R10.64+0x99], R55 ;  /* 0x000099370a00b986 */ /* 0x0005e2000c101124 */
[----:B------:R-:W-:Y:S02]  /*d310*/  ISETP.LT.OR P3, PT, R187, 0x82, !P0 ;  /* 0x00000082bb00780c */ /* 0x000fe40004761670 */
[----:B------:R-:W-:Y:S01]  /*d320*/  @!P2 IMAD R25, R25, R186, RZ ;  /* 0x000000ba1919a224 */ /* 0x000fe200078e02ff */
[----:B------:R-:W-:Y:S01]  /*d330*/  @!P5 STG.E.U8 desc[UR36][R8.64+0x80], R21 ;  /* 0x000080150800d986 */ /* 0x000fe2000c101124 */
[----:B------:R-:W-:-:S03]  /*d340*/  ISETP.LT.OR P5, PT, R187, 0x89, !P1 ;  /* 0x00000089bb00780c */ /* 0x000fc60004fa1670 */
[----:B------:R-:W-:Y:S01]  /*d350*/  @!P2 STG.E.U8 desc[UR36][R8.64+0x81], R25 ;  /* 0x000081190800a986 */ /* 0x000fe2000c101124 */
[----:B------:R-:W-:Y:S01]  /*d360*/  ISETP.LT.OR P2, PT, R187, 0x8a, !P1 ;  /* 0x0000008abb00780c */ /* 0x000fe20004f41670 */
[----:B-1----:R-:W-:-:S04]  /*d370*/  @!P4 IMAD R7, R26, R186, RZ ;  /* 0x000000ba1a07c224 */ /* 0x002fc800078e02ff */
        /* <DEDUP_REMOVED lines=11> */
[----:B------:R-:W-:-:S04]  /*d430*/  @!P4 IMAD R31, R31, R186, RZ ;  /* 0x000000ba1f1fc224 */ /* 0x000fc800078e02ff */
[-C--:B--2---:R-:W-:Y:S01]  /*d440*/  @!P3 IMAD R11, R30, R186.reuse, RZ ;  /* 0x000000ba1e0bb224 */ /* 0x084fe200078e02ff */
[----:B------:R-:W-:Y:S01]  /*d450*/  @!P4 STG.E.U8 desc[UR36][R12.64+0x89], R31 ;  /* 0x0000891f0c00c986 */ /* 0x000fe2000c101124 */
[C---:B------:R-:W-:Y:S02]  /*d460*/  ISETP.LT.OR P4, PT, R187.reuse, 0x92, !P0 ;  /* 0x00000092bb00780c */ /* 0x040fe40004781670 */
[-C--:B-1----:R-:W-:Y:S01]  /*d470*/  @!P5 IMAD R7, R32, R186.reuse, RZ ;  /* 0x000000ba2007d224 */ /* 0x082fe200078e02ff */
[----:B------:R-:W-:Y:S01]  /*d480*/  @!P3 STG.E.U8 desc[UR36][R12.64+0x88], R11 ;  /* 0x0000880b0c00b986 */ /* 0x000fe2000c101124 */
[----:B------:R-:W-:Y:S02]  /*d490*/  ISETP.LT.OR P3, PT, R187, 0x91, !P0 ;  /* 0x00000091bb00780c */ /* 0x000fe40004761670 */
[----:B------:R-:W-:Y:S01]  /*d4a0*/  @!P2 IMAD R33, R33, R186, RZ ;  /* 0x000000ba2121a224 */ /* 0x000fe200078e02ff */
[----:B------:R1:W-:Y:S01]  /*d4b0*/  @!P5 STG.E.U8 desc[UR36][R8.64+0x90], R7 ;  /* 0x000090070800d986 */ /* 0x0003e2000c101124 */
[----:B------:R-:W-:-:S02]  /*d4c0*/  ISETP.LT.OR P5, PT, R187, 0x99, !P0 ;  /* 0x00000099bb00780c */ /* 0x000fc400047a1670 */
[C---:B------:R-:W-:Y:S01]  /*d4d0*/  ISETP.LT.OR P0, PT, R187.reuse, 0x9a, !P0 ;  /* 0x0000009abb00780c */ /* 0x040fe20004701670 */
[----:B------:R2:W-:Y:S01]  /*d4e0*/  @!P2 STG.E.U8 desc[UR36][R8.64+0x91], R33 ;  /* 0x000091210800a986 */ /* 0x0005e2000c101124 */
[----:B------:R-:W-:Y:S01]  /*d4f0*/  ISETP.LT.OR P2, PT, R187, 0x99, !P1 ;  /* 0x00000099bb00780c */ /* 0x000fe20004f41670 */
[----:B------:R-:W-:Y:S01]  /*d500*/  @!P4 IMAD R35, R35, R186, RZ ;  /* 0x000000ba2323c224 */ /* 0x000fe200078e02ff */
[----:B------:R-:W-:-:S03]  /*d510*/  ISETP.LT.OR P1, PT, R187, 0x9a, !P1 ;  /* 0x0000009abb00780c */ /* 0x000fc60004f21670 */
[-C--:B0-----:R-:W-:Y:S01]  /*d520*/  @!P3 IMAD R5, R34, R186.reuse, RZ ;  /* 0x000000ba2205b224 */ /* 0x081fe200078e02ff */
[----:B------:R2:W-:Y:S03]  /*d530*/  @!P4 STG.E.U8 desc[UR36][R12.64+0x91], R35 ;  /* 0x000091230c00c986 */ /* 0x0005e6000c101124 */
[-C--:B-1----:R-:W-:Y:S01]  /*d540*/  @!P5 IMAD R7, R38, R186.reuse, RZ ;  /* 0x000000ba2607d224 */ /* 0x082fe200078e02ff */
[----:B------:R2:W-:Y:S01]  /*d550*/  @!P3 STG.E.U8 desc[UR36][R12.64+0x90], R5 ;  /* 0x000090050c00b986 */ /* 0x0005e2000c101124 */
[-C--:B------:R-:W-:Y:S02]  /*d560*/  @!P0 IMAD R39, R39, R186.reuse, RZ ;  /* 0x000000ba27278224 */ /* 0x080fe400078e02ff */
[-C--:B------:R-:W-:Y:S02]  /*d570*/  @!P2 IMAD R11, R36, R186.reuse, RZ ;  /* 0x000000ba240ba224 */ /* 0x080fe400078e02ff */
[----:B------:R-:W-:-:S03]  /*d580*/  @!P1 IMAD R37, R37, R186, RZ ;  /* 0x000000ba25259224 */ /* 0x000fc600078e02ff */
[----:B------:R2:W-:Y:S04]  /*d590*/  @!P2 STG.E.U8 desc[UR36][R8.64+0x98], R11 ;  /* 0x0000980b0800a986 */ /* 0x0005e8000c101124 */
[----:B------:R2:W-:Y:S04]  /*d5a0*/  @!P1 STG.E.U8 desc[UR36][R8.64+0x99], R37 ;  /* 0x0000992508009986 */ /* 0x0005e8000c101124 */
[----:B------:R2:W-:Y:S04]  /*d5b0*/  @!P5 STG.E.U8 desc[UR36][R12.64+0x98], R7 ;  /* 0x000098070c00d986 */ /* 0x0005e8000c101124 */
[----:B------:R2:W-:Y:S02]  /*d5c0*/  @!P0 STG.E.U8 desc[UR36][R12.64+0x99], R39 ;  /* 0x000099270c008986 */ /* 0x0005e4000c101124 */
.L_x_354:
[----:B------:R-:W-:Y:S05]  /*d5d0*/  BSYNC B0 ;  /* 0x0000000000007941 */ /* 0x000fea0003800000 */
.L_x_32:
[----:B------:R-:W-:Y:S01]  /*d5e0*/  ULDC UR4, c[0x0][0xc] ;  /* 0x0000030000047ab9 */ /* 0x000fe20000000800 */
[----:B------:R-:W-:Y:S01]  /*d5f0*/  ULDC UR5, c[0x0][0x10] ;  /* 0x0000040000057ab9 */ /* 0x000fe20000000800 */
[----:B0-2---:R-:W0:Y:S01]  /*d600*/  LDC R7, c[0x0][0x14] ;  /* 0x00000500ff077b82 */ /* 0x005e220000000800 */
[----:B------:R-:W-:Y:S01]  /*d610*/  UIMAD.WIDE.U32 UR4, UR4, UR5, URZ ;  /* 0x00000005040472a5 */ /* 0x000fe2000f8e003f */
[----:B------:R-:W-:Y:S01]  /*d620*/  IMAD.MOV.U32 R4, RZ, RZ, R19 ;  /* 0x000000ffff047224 */ /* 0x000fe200078e0013 */
[----:B------:R-:W-:Y:S01]  /*d630*/  PRMT R0, RZ, 0x7610, R0 ;  /* 0x00007610ff007816 */ /* 0x000fe20000000000 */
[----:B------:R-:W-:Y:S02]  /*d640*/  IMAD.MOV.U32 R5, RZ, RZ, R18 ;  /* 0x000000ffff057224 */ /* 0x000fe400078e0012 */
[----:B------:R-:W-:Y:S02]  /*d650*/  IMAD.MOV.U32 R22, RZ, RZ, -0x1 ;  /* 0xffffffffff167424 */ /* 0x000fe400078e00ff */
[----:B0-----:R-:W-:-:S04]  /*d660*/  IMAD.WIDE.U32 R4, R7, UR4, R4 ;  /* 0x0000000407047c25 */ /* 0x001fc8000f8e0004 */
[----:B------:R-:W-:Y:S01]  /*d670*/  IMAD R7, R7, UR5, RZ ;  /* 0x0000000507077c24 */ /* 0x000fe2000f8e02ff */
[----:B------:R-:W-:Y:S01]  /*d680*/  ULDC.64 UR4, c[0x0][0x650] ;  /* 0x0001940000047ab9 */ /* 0x000fe20000000a00 */
[----:B------:R-:W-:Y:S01]  /*d690*/  IMAD.MOV.U32 R19, RZ, RZ, R4 ;  /* 0x000000ffff137224 */ /* 0x000fe200078e0004 */
[----:B------:R-:W-:Y:S01]  /*d6a0*/  ISETP.GE.U32.AND P0, PT, R4, UR4, PT ;  /* 0x0000000404007c0c */ /* 0x000fe2000bf06070 */
[----:B------:R-:W-:Y:S02]  /*d6b0*/  IMAD.MOV.U32 R4, RZ, RZ, -0x1 ;  /* 0xffffffffff047424 */ /* 0x000fe400078e00ff */
[----:B------:R-:W-:-:S03]  /*d6c0*/  IMAD.IADD R18, R5, 0x1, R7 ;  /* 0x0000000105127824 */ /* 0x000fc600078e0207 */
[----:B------:R0:W-:Y:S02]  /*d6d0*/  STL [R1], R4 ;  /* 0x0000000401007387 */ /* 0x0001e40000100800 */
[----:B------:R-:W-:-:S13]  /*d6e0*/  ISETP.GE.U32.AND.EX P0, PT, R18, UR5, PT, P0 ;  /* 0x0000000512007c0c */ /* 0x000fda000bf06100 */
[----:B0-----:R-:W-:Y:S05]  /*d6f0*/  @P0 BRA `(.L_x_355) ;  /* 0x0000000400740947 */ /* 0x001fea0003800000 */
[----:B------:R-:W0:Y:S01]  /*d700*/  S2R R20, SR_CTAID.X ;  /* 0x0000000000147919 */ /* 0x000e220000002500 */
[----:B-1--4-:R-:W1:Y:S01]  /*d710*/  LDC.64 R10, c[0x0][0x628] ;  /* 0x00018a00ff0a7b82 */ /* 0x012e620000000a00 */
[----:B------:R-:W-:Y:S01]  /*d720*/  ULDC UR4, c[0x0][0x150] ;  /* 0x0000540000047ab9 */ /* 0x000fe20000000800 */
[----:B---3--:R-:W-:Y:S01]  /*d730*/  IMAD.MOV.U32 R8, RZ, RZ, R19 ;  /* 0x000000ffff087224 */ /* 0x008fe200078e0013 */
[----:B------:R-:W2:Y:S01]  /*d740*/  S2R R24, SR_CTAID.Y ;  /* 0x0000000000187919 */ /* 0x000ea20000002600 */
[----:B------:R-:W-:-:S04]  /*d750*/  IMAD.MOV.U32 R9, RZ, RZ, R18 ;  /* 0x000000ffff097224 */ /* 0x000fc800078e0012 */
[----:B------:R-:W3:Y:S08]  /*d760*/  LDC R23, c[0x0][0x144] ;  /* 0x00005100ff177b82 */ /* 0x000ef00000000800 */
[----:B------:R-:W4:Y:S08]  /*d770*/  LDC R12, c[0x0][0x630] ;  /* 0x00018c00ff0c7b82 */ /* 0x000f300000000800 */
[----:B------:R-:W2:Y:S01]  /*d780*/  LDC.64 R14, c[0x0][0x620] ;  /* 0x00018800ff0e7b82 */ /* 0x000ea20000000a00 */
[----:B-1----:R-:W-:-:S04]  /*d790*/  ISETP.NE.U32.AND P0, PT, R10, RZ, PT ;  /* 0x000000ff0a00720c */ /* 0x002fc80003f05070 */
[----:B------:R-:W-:Y:S02]  /*d7a0*/  ISETP.NE.AND.EX P0, PT, R11, RZ, PT, P0 ;  /* 0x000000ff0b00720c */ /* 0x000fe40003f05300 */
[----:B0-----:R-:W-:-:S05]  /*d7b0*/  I2FP.F32.U32 R0, R20 ;  /* 0x0000001400007245 */ /* 0x001fca0000201000 */
[----:B------:R-:W-:-:S04]  /*d7c0*/  FMUL R0, R0, UR4 ;  /* 0x0000000400007c20 */ /* 0x000fc80008400000 */
[----:B------:R0:W1:Y:S02]  /*d7d0*/  F2I.U32.TRUNC.NTZ R21, R0 ;  /* 0x0000000000157305 */ /* 0x000064000020f000 */
[----:B---34-:R-:W-:Y:S05]  /*d7e0*/  @!P0 BRA `(.L_x_356) ;  /* 0x0000000000288947 */ /* 0x018fea0003800000 */
[----:B0-----:R-:W0:Y:S02]  /*d7f0*/  LDC R0, c[0x0][0x634] ;  /* 0x00018d00ff007b82 */ /* 0x001e240000000800 */
        /* <DEDUP_REMOVED lines=9> */
.L_x_356:
[-CC-:B------:R-:W-:Y:S01]  /*d890*/  SHF.R.U64 R22, R8, R12.reuse, R9.reuse ;  /* 0x0000000c08167219 */ /* 0x180fe20000001209 */
[----:B------:R-:W3:Y:S01]  /*d8a0*/  LDC.64 R30, c[0x0][0x640] ;  /* 0x00019000ff1e7b82 */ /* 0x000ee20000000a00 */
[----:B0-----:R-:W-:Y:S01]  /*d8b0*/  SHF.R.U32.HI R0, RZ, R12, R9 ;  /* 0x0000000cff007219 */ /* 0x001fe20000011609 */
[----:B------:R-:W-:Y:S01]  /*d8c0*/  IMAD.MOV.U32 R4, RZ, RZ, R19 ;  /* 0x000000ffff047224 */ /* 0x000fe200078e0013 */
[----:B------:R-:W-:Y:S01]  /*d8d0*/  IADD3 R3, P0, RZ, -R22, RZ ;  /* 0x80000016ff037210 */ /* 0x000fe20007f1e0ff */
[----:B-1----:R-:W-:Y:S01]  /*d8e0*/  IMAD.MOV R21, RZ, RZ, -R21 ;  /* 0x000000ffff157224 */ /* 0x002fe200078e0a15 */
[----:B------:R-:W-:Y:S01]  /*d8f0*/  ULDC UR4, c[0x0][0x154] ;  /* 0x0000550000047ab9 */ /* 0x000fe20000000800 */
[----:B------:R-:W-:Y:S02]  /*d900*/  IMAD.MOV.U32 R7, RZ, RZ, 0x1 ;  /* 0x00000001ff077424 */ /* 0x000fe400078e00ff */
[----:B------:R-:W0:Y:S01]  /*d910*/  LDC R6, c[0x0][0x618] ;  /* 0x00018600ff067b82 */ /* 0x000e220000000800 */
[----:B------:R-:W-:-:S02]  /*d920*/  IMAD.X R5, RZ, RZ, ~R0, P0 ;  /* 0x000000ffff057224 */ /* 0x000fc400000e0e00 */
[----:B------:R-:W-:Y:S02]  /*d930*/  IMAD R26, R23, R21, R20 ;  /* 0x00000015171a7224 */ /* 0x000fe400078e0214 */
[-C--:B--2---:R-:W-:Y:S02]  /*d940*/  IMAD R0, R5, R14.reuse, RZ ;  /* 0x0000000e05007224 */ /* 0x084fe400078e02ff */
[----:B------:R-:W-:Y:S01]  /*d950*/  IMAD.MOV.U32 R5, RZ, RZ, R18 ;  /* 0x000000ffff057224 */ /* 0x000fe200078e0012 */
[----:B------:R-:W1:Y:S01]  /*d960*/  LDC R8, c[0x0][0x608] ;  /* 0x00018200ff087b82 */ /* 0x000e620000000800 */
[----:B------:R-:W-:-:S04]  /*d970*/  IMAD.WIDE.U32 R4, R3, R14, R4 ;  /* 0x0000000e03047225 */ /* 0x000fc800078e0004 */
[----:B------:R-:W-:-:S03]  /*d980*/  IMAD R3, R3, R15, R0 ;  /* 0x0000000f03037224 */ /* 0x000fc600078e0200 */
[----:B------:R-:W2:Y:S01]  /*d990*/  LDC R28, c[0x0][0x658] ;  /* 0x00019600ff1c7b82 */ /* 0x000ea20000000800 */
[----:B------:R-:W-:Y:S01]  /*d9a0*/  I2FP.F32.U32 R0, R24 ;  /* 0x0000001800007245 */ /* 0x000fe20000201000 */
[----:B------:R-:W-:Y:S01]  /*d9b0*/  IMAD.IADD R3, R5, 0x1, R3 ;  /* 0x0000000105037824 */ /* 0x000fe200078e0203 */
[----:B---3--:R-:W-:Y:S01]  /*d9c0*/  ISETP.NE.U32.AND P0, PT, R30, RZ, PT ;  /* 0x000000ff1e00720c */ /* 0x008fe20003f05070 */
[----:B------:R-:W-:Y:S02]  /*d9d0*/  IMAD.MOV.U32 R5, RZ, RZ, -0x1 ;  /* 0xffffffffff057424 */ /* 0x000fe400078e00ff */
[----:B------:R-:W-:Y:S02]  /*d9e0*/  FMUL R0, R0, UR4 ;  /* 0x0000000400007c20 */ /* 0x000fe40008400000 */
[----:B------:R-:W3:Y:S01]  /*d9f0*/  LDC R15, c[0x0][0x148] ;  /* 0x00005200ff0f7b82 */ /* 0x000ee20000000800 */
[----:B0-----:R-:W-:Y:S01]  /*da00*/  SHF.R.U64 R12, R4, R6, R3 ;  /* 0x00000006040c7219 */ /* 0x001fe20000001203 */
[----:B------:R0:W4:Y:S01]  /*da10*/  F2I.U32.TRUNC.NTZ R14, R0 ;  /* 0x00000000000e7305 */ /* 0x000122000020f000 */
[----:B------:R-:W-:-:S02]  /*da20*/  ISETP.NE.AND.EX P0, PT, R31, RZ, PT, P0 ;  /* 0x000000ff1f00720c */ /* 0x000fc40003f05300 */
[----:B------:R-:W-:-:S03]  /*da30*/  SHF.R.U32.HI R3, RZ, R6, R3 ;  /* 0x00000006ff037219 */ /* 0x000fc60000011603 */
[----:B------:R-:W0:Y:S01]  /*da40*/  LDC R20, c[0x0][0x600] ;  /* 0x00018000ff147b82 */ /* 0x000e220000000800 */
[-CC-:B-1----:R-:W-:Y:S02]  /*da50*/  SHF.R.U64 R10, R12, R8.reuse, R3.reuse ;  /* 0x000000080c0a7219 */ /* 0x182fe40000001203 */
[----:B------:R-:W-:-:S05]  /*da60*/  SHF.R.U32.HI R3, RZ, R8, R3 ;  /* 0x00000008ff037219 */ /* 0x000fca0000011603 */
[----:B------:R-:W1:Y:S01]  /*da70*/  LDC R23, c[0x0][0x648] ;  /* 0x00019200ff177b82 */ /* 0x000e620000000800 */
[-C--:B--2---:R-:W-:Y:S02]  /*da80*/  SHF.L.U32 R4, R5, R28.reuse, RZ ;  /* 0x0000001c05047219 */ /* 0x084fe400000006ff */
[-CC-:B------:R-:W-:Y:S02]  /*da90*/  SHF.R.U64 R13, R10, R28.reuse, R3.reuse ;  /* 0x0000001c0a0d7219 */ /* 0x180fe40000001203 */
[----:B------:R-:W-:Y:S02]  /*daa0*/  SHF.R.U32.HI R5, RZ, R28, R3 ;  /* 0x0000001cff057219 */ /* 0x000fe40000011603 */
[----:B------:R-:W-:Y:S01]  /*dab0*/  LOP3.LUT R21, RZ, R4, RZ, 0x33, !PT ;  /* 0x00000004ff157212 */ /* 0x000fe200078e33ff */
[----:B------:R-:W2:Y:S01]  /*dac0*/  LDC R25, c[0x0][0x638] ;  /* 0x00018e00ff197b82 */ /* 0x000ea20000000800 */
[----:B------:R-:W-:Y:S01]  /*dad0*/  SHF.L.U32 R28, R7, R28, RZ ;  /* 0x0000001c071c7219 */ /* 0x000fe200000006ff */
[----:B------:R-:W-:-:S06]  /*dae0*/  IMAD.MOV.U32 R4, RZ, RZ, R13 ;  /* 0x000000ffff047224 */ /* 0x000fcc00078e000d */
[----:B------:R-:W0:Y:S01]  /*daf0*/  LDC R27, c[0x0][0x610] ;  /* 0x00018400ff1b7b82 */ /* 0x000e220000000800 */
[----:B----4-:R-:W-:Y:S05]  /*db00*/  @!P0 BRA `(.L_x_357) ;  /* 0x0000000000288947 */ /* 0x010fea0003800000 */
        /* <DEDUP_REMOVED lines=10> */
.L_x_357:
[----:B------:R-:W4:Y:S01]  /*dbb0*/  LDC R3, c[0x0][0x65c] ;  /* 0x00019700ff037b82 */ /* 0x000f220000000800 */
[----:B01----:R-:W-:Y:S01]  /*dbc0*/  SHF.R.U64 R0, R4, R23, R5 ;  /* 0x0000001704007219 */ /* 0x003fe20000001205 */
[----:B------:R-:W-:Y:S02]  /*dbd0*/  VIADD R5, R20, 0xffffffff ;  /* 0xffffffff14057836 */ /* 0x000fe40000000000 */
[----:B------:R-:W-:Y:S02]  /*dbe0*/  IMAD.MOV R14, RZ, RZ, -R14 ;  /* 0x000000ffff0e7224 */ /* 0x000fe400078e0a0e */
[----:B------:R-:W-:Y:S01]  /*dbf0*/  IMAD.MOV R4, RZ, RZ, -R0 ;  /* 0x000000ffff047224 */ /* 0x000fe200078e0a00 */
[----:B------:R-:W-:Y:S01]  /*dc00*/  LOP3.LUT R5, R12, R5, RZ, 0xc0, !PT ;  /* 0x000000050c057212 */ /* 0x000fe200078ec0ff */
[----:B------:R-:W-:Y:S01]  /*dc10*/  IMAD.MOV.U32 R6, RZ, RZ, 0x1 ;  /* 0x00000001ff067424 */ /* 0x000fe200078e00ff */
[----:B----4-:R-:W-:Y:S02]  /*dc20*/  ISETP.NE.AND P0, PT, R3, 0x1, PT ;  /* 0x000000010300780c */ /* 0x010fe40003f05270 */
[----:B------:R-:W-:-:S05]  /*dc30*/  LOP3.LUT R3, R10, R21, RZ, 0xc0, !PT ;  /* 0x000000150a037212 */ /* 0x000fca00078ec0ff */
[----:B------:R-:W-:Y:S02]  /*dc40*/  IMAD R3, R28, R0, R3 ;  /* 0x000000001c037224 */ /* 0x000fe400078e0203 */
[----:B--2---:R-:W-:-:S04]  /*dc50*/  IMAD R0, R4, R25, R13 ;  /* 0x0000001904007224 */ /* 0x004fc800078e020d */
[----:B---3--:R-:W-:Y:S02]  /*dc60*/  @P0 IMAD R26, R15, R14, R24 ;  /* 0x0000000e0f1a0224 */ /* 0x008fe400078e0218 */
[----:B------:R-:W-:Y:S01]  /*dc70*/  IMAD R4, R0, R20, R5 ;  /* 0x0000001400047224 */ /* 0x000fe200078e0205 */
[----:B------:R-:W-:Y:S01]  /*dc80*/  PRMT R0, R6, 0x7610, R0 ;  /* 0x0000761006007816 */ /* 0x000fe20000000000 */
[----:B------:R-:W-:-:S05]  /*dc90*/  IMAD R3, R3, R27, R26 ;  /* 0x0000001b03037224 */ /* 0x000fca00078e021a */
[----:B------:R-:W-:Y:S02]  /*dca0*/  SEL R5, R4, R3, !P0 ;  /* 0x0000000304057207 */ /* 0x000fe40004000000 */
[----:B------:R-:W-:-:S03]  /*dcb0*/  SEL R3, R3, R4, !P0 ;  /* 0x0000000403037207 */ /* 0x000fc60004000000 */
[----:B------:R0:W-:Y:S04]  /*dcc0*/  STL [R1], R5 ;  /* 0x0000000501007387 */ /* 0x0001e80000100800 */
.L_x_355:
[----:B------:R-:W-:Y:S01]  /*dcd0*/  LOP3.LUT P0, RZ, R0, 0xff, RZ, 0xc0, !PT ;  /* 0x000000ff00ff7812 */ /* 0x000fe2000780c0ff */
[----:B------:R-:W-:-:S12]  /*dce0*/  IMAD.MOV.U32 R23, RZ, RZ, R3 ;  /* 0x000000ffff177224 */ /* 0x000fd800078e0003 */
[----:B------:R-:W-:Y:S05]  /*dcf0*/  @P0 BRA `(.L_x_358) ;  /* 0xffffff3400400947 */ /* 0x000fea000383ffff */
[----:B------:R-:W-:Y:S05]  /*dd00*/  EXIT ;  /* 0x000000000000794d */ /* 0x000fea0003800000 */
.L_x_7:
[----:B0-----:R-:W-:Y:S01]  /*dd10*/  ULDC.64 UR4, c[0x0][0x650] ;  /* 0x0001940000047ab9 */ /* 0x001fe20000000a00 */
[----:B------:R-:W-:Y:S01]  /*dd20*/  PRMT R2, RZ, 0x7610, R2 ;  /* 0x00007610ff027816 */ /* 0x000fe20000000002 */
[----:B------:R-:W-:Y:S01]  /*dd30*/  IMAD.MOV.U32 R16, RZ, RZ, -0x1 ;  /* 0xffffffffff107424 */ /* 0x000fe200078e00ff */
[----:B------:R-:W-:Y:S01]  /*dd40*/  ISETP.GE.U32.AND P0, PT, R19, UR4, PT ;  /* 0x0000000413007c0c */ /* 0x000fe2000bf06070 */
[----:B------:R-:W-:Y:S02]  /*dd50*/  IMAD.MOV.U32 R21, RZ, RZ, -0x1 ;  /* 0xffffffffff157424 */ /* 0x000fe400078e00ff */
[----:B------:R-:W-:Y:S01]  /*dd60*/  IMAD.MOV.U32 R13, RZ, RZ, -0x1 ;  /* 0xffffffffff0d7424 */ /* 0x000fe200078e00ff */
[----:B------:R-:W-:-:S13]  /*dd70*/  ISETP.GE.U32.AND.EX P0, PT, R18, UR5, PT, P0 ;  /* 0x0000000512007c0c */ /* 0x000fda000bf06100 */
[----:B------:R-:W-:Y:S05]  /*dd80*/  @P0 BRA `(.L_x_359) ;  /* 0x0000000400380947 */ /* 0x000fea0003800000 */
        /* <DEDUP_REMOVED lines=18> */
.L_x_360:
[----:B------:R-:W0:Y:S01]  /*deb0*/  LDC.64 R26, c[0x0][0x640] ;  /* 0x00019000ff1a7b82 */ /* 0x000e220000000a00 */
[-C--:B------:R-:W-:Y:S01]  /*dec0*/  SHF.R.U64 R20, R12, R6.reuse, R13 ;  /* 0x000000060c147219 */ /* 0x080fe2000000120d */
[----:B------:R-:W-:Y:S01]  /*ded0*/  IMAD.MOV.U32 R8, RZ, RZ, R19 ;  /* 0x000000ffff087224 */ /* 0x000fe200078e0013 */
[----:B------:R-:W-:Y:S01]  /*dee0*/  SHF.R.U32.HI R2, RZ, R6, R13 ;  /* 0x00000006ff027219 */ /* 0x000fe2000001160d */
[----:B------:R-:W-:Y:S01]  /*def0*/  IMAD.MOV.U32 R28, RZ, RZ, 0x1 ;  /* 0x00000001ff1c7424 */ /* 0x000fe200078e00ff */
        /* <DEDUP_REMOVED lines=9> */
[----:B0-----:R-:W-:-:S03]  /*df90*/  ISETP.NE.U32.AND P0, PT, R26, RZ, PT ;  /* 0x000000ff1a00720c */ /* 0x001fc60003f05070 */
[----:B------:R-:W-:Y:S01]  /*dfa0*/  IMAD.IADD R9, R9, 0x1, R11 ;  /* 0x0000000109097824 */ /* 0x000fe200078e020b */
[----:B------:R-:W-:Y:S02]  /*dfb0*/  ISETP.NE.AND.EX P0, PT, R27, RZ, PT, P0 ;  /* 0x000000ff1b00720c */ /* 0x000fe40003f05300 */
[----:B------:R-:W0:Y:S02]  /*dfc0*/  LDC R16, c[0x0][0x600] ;  /* 0x00018000ff107b82 */ /* 0x000e240000000800 */
[-CC-:B-1----:R-:W-:Y:S01]  /*dfd0*/  SHF.R.U64 R6, R8, R10.reuse, R9.reuse ;  /* 0x0000000a08067219 */ /* 0x182fe20000001209 */
[----:B------:R-:W-:Y:S01]  /*dfe0*/  IMAD.MOV.U32 R8, RZ, RZ, -0x1 ;  /* 0xffffffffff087424 */ /* 0x000fe200078e00ff */
[----:B------:R-:W-:-:S04]  /*dff0*/  SHF.R.U32.HI R9, RZ, R10, R9 ;  /* 0x0000000aff097219 */ /* 0x000fc80000011609 */
[----:B------:R-:W1:Y:S01]  /*e000*/  LDC R22, c[0x0][0x648] ;  /* 0x00019200ff167b82 */ /* 0x000e620000000800 */
[-CC-:B--2---:R-:W-:Y:S02]  /*e010*/  SHF.R.U64 R21, R6, R12.reuse, R9.reuse ;  /* 0x0000000c06157219 */ /* 0x184fe40000001209 */
[----:B------:R-:W-:-:S05]  /*e020*/  SHF.R.U32.HI R2, RZ, R12, R9 ;  /* 0x0000000cff027219 */ /* 0x000fca0000011609 */
[----:B------:R-:W2:Y:S01]  /*e030*/  LDC R24, c[0x0][0x638] ;  /* 0x00018e00ff187b82 */ /* 0x000ea20000000800 */
[-C--:B---3--:R-:W-:Y:S02]  /*e040*/  SHF.L.U32 R8, R8, R25.reuse, RZ ;  /* 0x0000001908087219 */ /* 0x088fe400000006ff */
[-CC-:B------:R-:W-:Y:S02]  /*e050*/  SHF.R.U64 R23, R21, R25.reuse, R2.reuse ;  /* 0x0000001915177219 */ /* 0x180fe40000001202 */
[----:B------:R-:W-:Y:S02]  /*e060*/  LOP3.LUT R30, RZ, R8, RZ, 0x33, !PT ;  /* 0x00000008ff1e7212 */ /* 0x000fe400078e33ff */
[----:B------:R-:W-:Y:S01]  /*e070*/  SHF.R.U32.HI R9, RZ, R25, R2 ;  /* 0x00000019ff097219 */ /* 0x000fe20000011602 */
[----:B------:R-:W3:Y:S01]  /*e080*/  LDC R29, c[0x0][0x610] ;  /* 0x00018400ff1d7b82 */ /* 0x000ee20000000800 */
[----:B------:R-:W-:Y:S01]  /*e090*/  IMAD.MOV.U32 R8, RZ, RZ, R23 ;  /* 0x000000ffff087224 */ /* 0x000fe200078e0017 */
[----:B------:R-:W-:Y:S06]  /*e0a0*/  @!P0 BRA `(.L_x_361) ;  /* 0x0000000000288947 */ /* 0x000fec0003800000 */
        /* <DEDUP_REMOVED lines=10> */
.L_x_361:
[----:B------:R-:W4:Y:S01]  /*e150*/  LDC R2, c[0x0][0x65c] ;  /* 0x00019700ff027b82 */ /* 0x000f220000000800 */
[----:B-1----:R-:W-:Y:S01]  /*e160*/  SHF.R.U64 R5, R8, R22, R9 ;  /* 0x0000001608057219 */ /* 0x002fe20000001209 */
[----:B0-----:R-:W-:Y:S01]  /*e170*/  VIADD R9, R16, 0xffffffff ;  /* 0xffffffff10097836 */ /* 0x001fe20000000000 */
[----:B------:R-:W-:Y:S01]  /*e180*/  SHF.L.U32 R28, R28, R25, RZ ;  /* 0x000000191c1c7219 */ /* 0x000fe200000006ff */
[----:B------:R-:W-:Y:S02]  /*e190*/  IMAD.MOV.U32 R13, RZ, RZ, R20 ;  /* 0x000000ffff0d7224 */ /* 0x000fe400078e0014 */
[----:B------:R-:W-:Y:S01]  /*e1a0*/  IMAD.MOV R8, RZ, RZ, -R5 ;  /* 0x000000ffff087224 */ /* 0x000fe200078e0a05 */
[----:B----4-:R-:W-:Y:S02]  /*e1b0*/  ISETP.NE.AND P0, PT, R2, 0x1, PT ;  /* 0x000000010200780c */ /* 0x010fe40003f05270 */
[----:B------:R-:W-:-:S11]  /*e1c0*/  LOP3.LUT R2, R21, R30, RZ, 0xc0, !PT ;  /* 0x0000001e15027212 */ /* 0x000fd600078ec0ff */
[----:B------:R-:W-:Y:S02]  /*e1d0*/  @P0 IMAD R3, R7, R14, R4 ;  /* 0x0000000e07030224 */ /* 0x000fe400078e0204 */
[----:B------:R-:W-:Y:S01]  /*e1e0*/  IMAD R4, R28, R5, R2 ;  /* 0x000000051c047224 */ /* 0x000fe200078e0202 */
[----:B------:R-:W-:Y:S01]  /*e1f0*/  LOP3.LUT R5, R6, R9, RZ, 0xc0, !PT ;  /* 0x0000000906057212 */ /* 0x000fe200078ec0ff */
[----:B--2---:R-:W-:Y:S02]  /*e200*/  IMAD R2, R8, R24, R23 ;  /* 0x0000001808027224 */ /* 0x004fe400078e0217 */
[----:B---3--:R-:W-:Y:S02]  /*e210*/  IMAD R3, R4, R29, R3 ;  /* 0x0000001d04037224 */ /* 0x008fe400078e0203 */
[----:B------:R-:W-:Y:S02]  /*e220*/  IMAD R16, R2, R16, R5 ;  /* 0x0000001002107224 */ /* 0x000fe400078e0205 */
[----:B------:R-:W-:-:S03]  /*e230*/  IMAD.MOV.U32 R4, RZ, RZ, 0x1 ;  /* 0x00000001ff047424 */ /* 0x000fc600078e00ff */
[----:B------:R-:W-:Y:S02]  /*e240*/  SEL R21, R16, R3, !P0 ;  /* 0x0000000310157207 */ /* 0x000fe40004000000 */
[----:B------:R-:W-:Y:S02]  /*e250*/  PRMT R2, R4, 0x7610, R2 ;  /* 0x0000761004027816 */ /* 0x000fe40000000002 */
[----:B------:R-:W-:-:S07]  /*e260*/  SEL R16, R3, R16, !P0 ;  /* 0x0000001003107207 */ /* 0x000fce0004000000 */
.L_x_359:
[----:B------:R-:W-:-:S08]  /*e270*/  NOP ;  /* 0x0000000000007918 */ /* 0x000fd00000000000 */
[----:B------:R-:W0:-:S00]  /*e280*/  USETMAXREG.DEALLOC.CTAPOOL 0x28 ;  /* 0x00000028000079c8 */ /* 0x000e0000080e0500 */
[----:B0-----:R-:W-:-:S13]  /*e290*/  ISETP.NE.AND P0, PT, R0, RZ, PT ;  /* 0x000000ff0000720c */ /* 0x001fda0003f05270 */
[----:B------:R-:W-:Y:S05]  /*e2a0*/  @P0 EXIT ;  /* 0x000000000000094d */ /* 0x000fea0003800000 */
[----:B------:R-:W-:Y:S01]  /*e2b0*/  LOP3.LUT P0, RZ, R2, 0xff, RZ, 0xc0, !PT ;  /* 0x000000ff02ff7812 */ /* 0x000fe2000780c0ff */
[----:B------:R-:W-:Y:S02]  /*e2c0*/  IMAD.MOV.U32 R11, RZ, RZ, 0x1 ;  /* 0x00000001ff0b7424 */ /* 0x000fe400078e00ff */
[----:B------:R-:W-:-:S10]  /*e2d0*/  IMAD.MOV.U32 R10, RZ, RZ, RZ ;  /* 0x000000ffff0a7224 */ /* 0x000fd400078e00ff */
[----:B------:R-:W-:Y:S05]  /*e2e0*/  @!P0 BRA `(.L_x_362) ;  /* 0x0000000c00848947 */ /* 0x000fea0003800000 */
[----:B------:R-:W0:Y:S01]  /*e2f0*/  LDC R0, c[0x0][0x28c] ;  /* 0x0000a300ff007b82 */ /* 0x000e220000000800 */
[----:B------:R-:W1:Y:S01]  /*e300*/  S2R R8, SR_CgaCtaId ;  /* 0x0000000000087919 */ /* 0x000e620000008800 */
[----:B------:R-:W-:Y:S01]  /*e310*/  ULDC UR5, c[0x0][0x658] ;  /* 0x0001960000057ab9 */ /* 0x000fe20000000800 */
[----:B------:R-:W-:Y:S01]  /*e320*/  UMOV UR7, 0xffffffff ;  /* 0xffffffff00077882 */ /* 0x000fe20000000000 */
[----:B------:R-:W-:Y:S01]  /*e330*/  ULDC UR6, c[0x0][0xc] ;  /* 0x0000030000067ab9 */ /* 0x000fe20000000800 */
[----:B------:R-:W-:Y:S01]  /*e340*/  USHF.L.U32 UR9, UR7, UR5, URZ ;  /* 0x0000000507097299 */ /* 0x000fe2000800063f */
[----:B------:R-:W-:Y:S01]  /*e350*/  IMAD.MOV.U32 R5, RZ, RZ, 0x2800 ;  /* 0x00002800ff057424 */ /* 0x000fe200078e00ff */
[----:B------:R-:W-:Y:S01]  /*e360*/  UMOV UR8, 0x1 ;  /* 0x0000000100087882 */ /* 0x000fe20000000000 */
[----:B------:R-:W-:Y:S01]  /*e370*/  ULDC UR7, c[0x0][0x10] ;  /* 0x0000040000077ab9 */ /* 0x000fe20000000800 */
[----:B------:R-:W-:Y:S01]  /*e380*/  USHF.L.U32 UR5, UR8, UR5, URZ ;  /* 0x0000000508057299 */ /* 0x000fe2000800063f */
[----:B------:R-:W-:Y:S01]  /*e390*/  BSSY B0, `(.L_x_362) ;  /* 0x00000d6000007945 */ /* 0x000fe20003800000 */
[----:B------:R-:W-:Y:S01]  /*e3a0*/  UIMAD.WIDE.U32 UR6, UR6, UR7, URZ ;  /* 0x00000007060672a5 */ /* 0x000fe2000f8e003f */
[----:B------:R-:W-:Y:S01]  /*e3b0*/  IMAD.MOV.U32 R6, RZ, RZ, 0x1 ;  /* 0x00000001ff067424 */ /* 0x000fe200078e00ff */
[----:B------:R-:W-:Y:S01]  /*e3c0*/  ULDC UR8, c[0x0][0x14] ;  /* 0x0000050000087ab9 */ /* 0x000fe20000000800 */
[----:B------:R-:W-:Y:S01]  /*e3d0*/  LOP3.LUT R9, R17, 0x2, RZ, 0xfc, !PT ;  /* 0x0000000211097812 */ /* 0x000fe200078efcff */
[----:B------:R-:W-:Y:S01]  /*e3e0*/  UIMAD.WIDE.U32 UR30, UR6, UR8, URZ ;  /* 0x00000008061e72a5 */ /* 0x000fe2000f8e003f */
[----:B------:R-:W-:Y:S01]  /*e3f0*/  IMAD.MOV.U32 R11, RZ, RZ, 0x1 ;  /* 0x00000001ff0b7424 */ /* 0x000fe200078e00ff */
[----:B------:R-:W-:Y:S01]  /*e400*/  UIMAD UR7, UR7, UR8, URZ ;  /* 0x00000008070772a4 */ /* 0x000fe2000f8e023f */
[----:B------:R-:W-:Y:S01]  /*e410*/  IMAD.MOV.U32 R10, RZ, RZ, RZ ;  /* 0x000000ffff0a7224 */ /* 0x000fe200078e00ff */
[----:B------:R-:W-:Y:S01]  /*e420*/  ULDC UR4, c[0x0][0x600] ;  /* 0x0001800000047ab9 */ /* 0x000fe20000000800 */
[----:B------:R-:W-:-:S02]  /*e430*/  ULOP3.LUT UR6, URZ, UR9, URZ, 0x33, !UPT ;  /* 0x000000093f067292 */ /* 0x000fc4000f8e333f */
[----:B------:R-:W-:Y:S01]  /*e440*/  UIADD3 UR4, UR4, -0x1, URZ ;  /* 0xffffffff04047890 */ /* 0x000fe2000fffe03f */
[----:B0-----:R-:W-:Y:S01]  /*e450*/  VIADD R0, R0, 0xff ;  /* 0x000000ff00007836 */ /* 0x001fe20000000000 */
[----:B------:R-:W-:Y:S01]  /*e460*/  UIADD3 UR7, UR31, UR7, URZ ;  /* 0x000000071f077290 */ /* 0x000fe2000fffe03f */
[----:B------:R-:W-:-:S03]  /*e470*/  ULDC.64 UR38, c[0x0][0x198] ;  /* 0x0000660000267ab9 */ /* 0x000fc60000000a00 */
[----:B------:R-:W-:-:S04]  /*e480*/  SHF.R.S32.HI R3, RZ, 0x1f, R0 ;  /* 0x0000001fff037819 */ /* 0x000fc80000011400 */
[----:B------:R-:W-:Y:S02]  /*e490*/  LEA.HI R3, R3, R0, RZ, 0x8 ;  /* 0x0000000003037211 */ /* 0x000fe400078f40ff */
[----:B-1----:R-:W-:Y:S02]  /*e4a0*/  LOP3.LUT R8, R8, 0x1, RZ, 0xc0, !PT ;  /* 0x0000000108087812 */ /* 0x002fe400078ec0ff */
[----:B------:R-:W-:-:S03]  /*e4b0*/  SHF.R.S32.HI R7, RZ, 0x8, R3 ;  /* 0x00000008ff077819 */ /* 0x000fc60000011403 */
[----:B------:R-:W-:Y:S02]  /*e4c0*/  IMAD R0, R8, R5, 0x18100 ;  /* 0x0001810008007424 */ /* 0x000fe400078e0205 */
[----:B------:R-:W-:-:S07]  /*e4d0*/  VIADD R12, R7, 0x1 ;  /* 0x00000001070c7836 */ /* 0x000fce0000000000 */
.L_x_373:
[----:B------:R-:W-:-:S03]  /*e4e0*/  UMOV UR8, 0xffffffff ;  /* 0xffffffff00087882 */ /* 0x000fc60000000000 */
[----:B------:R-:W-:Y:S05]  /*e4f0*/  BRA.DIV UR8, `(.L_x_363) ;  /* 0x0000000e08a07947 */ /* 0x000fea000b800000 */
[----:B------:R-:W-:-:S13]  /*e500*/  ELECT P6, URZ, PT ;  /* 0x00000000003f782f */ /* 0x000fda00038c0000 */
.L_x_382:
[----:B------:R-:W0:Y:S01]  /*e510*/  LDC R2, c[0x0][0x28c] ;  /* 0x0000a300ff027b82 */ /* 0x000e220000000800 */
[----:B------:R-:W-:Y:S01]  /*e520*/  BSSY B1, `(.L_x_364) ;  /* 0x0000046000017945 */ /* 0x000fe20003800000 */
[----:B0-----:R-:W-:-:S13]  /*e530*/  ISETP.LT.OR P6, PT, R2, 0x1, !P6 ;  /* 0x000000010200780c */ /* 0x001fda00077c1670 */
[----:B------:R-:W-:Y:S05]  /*e540*/  @P6 BRA `(.L_x_365) ;  /* 0x00000004000c6947 */ /* 0x000fea0003800000 */
[----:B------:R-:W-:Y:S02]  /*e550*/  IMAD R21, R21, 0x2, R8 ;  /* 0x0000000215157824 */ /* 0x000fe400078e0208 */
[----:B------:R-:W-:Y:S02]  /*e560*/  IMAD R16, R16, 0xc0, RZ ;  /* 0x000000c010107824 */ /* 0x000fe400078e02ff */
[----:B------:R-:W-:Y:S02]  /*e570*/  IMAD.MOV.U32 R22, RZ, RZ, RZ ;  /* 0x000000ffff167224 */ /* 0x000fe400078e00ff */
[----:B------:R-:W-:Y:S02]  /*e580*/  IMAD.MOV.U32 R2, RZ, RZ, R12 ;  /* 0x000000ffff027224 */ /* 0x000fe400078e000c */
[----:B------:R-:W-:Y:S02]  /*e590*/  IMAD.MOV.U32 R3, RZ, RZ, R11 ;  /* 0x000000ffff037224 */ /* 0x000fe400078e000b */
[----:B------:R-:W-:-:S02]  /*e5a0*/  IMAD.MOV.U32 R5, RZ, RZ, R10 ;  /* 0x000000ffff057224 */ /* 0x000fc400078e000a */
[----:B------:R-:W-:-:S07]  /*e5b0*/  IMAD R21, R21, 0x50, RZ ;  /* 0x0000005015157824 */ /* 0x000fce00078e02ff */
.L_x_368:
[----:B------:R-:W0:Y:S01]  /*e5c0*/  S2R R15, SR_CgaCtaId ;  /* 0x00000000000f7919 */ /* 0x000e220000008800 */
[----:B------:R-:W-:Y:S01]  /*e5d0*/  MOV R4, 0x400 ;  /* 0x0000040000047802 */ /* 0x000fe20000000f00 */
[----:B------:R-:W1:Y:S03]  /*e5e0*/  S2R R14, SR_TID.X ;  /* 0x00000000000e7919 */ /* 0x000e660000002100 */
[----:B0-----:R-:W-:Y:S02]  /*e5f0*/  LEA R20, R15, R4, 0x18 ;  /* 0x000000040f147211 */ /* 0x001fe400078ec0ff */
[----:B------:R-:W-:Y:S02]  /*e600*/  SHF.L.U32 R4, R3, 0x1f, RZ ;  /* 0x0000001f03047819 */ /* 0x000fe400000006ff */
[----:B-1----:R-:W-:Y:S01]  /*e610*/  LOP3.LUT P1, RZ, R14, 0x7f, RZ, 0xc0, !PT ;  /* 0x0000007f0eff7812 */ /* 0x002fe2000782c0ff */
[----:B------:R-:W-:-:S04]  /*e620*/  IMAD R15, R5, 0x8, R20 ;  /* 0x00000008050f7824 */ /* 0x000fc800078e0214 */
[----:B------:R-:W0:Y:S08]  /*e630*/  SYNCS.PHASECHK.TRANS64.TRYWAIT P0, [R15+URZ+0x10], R4 ;  /* 0x000010040f0075a7 */ /* 0x000e30000800017f */
[----:B------:R-:W1:Y:S01]  /*e640*/  @!P1 LDC R14, c[0x0][0x500] ;  /* 0x00014000ff0e9b82 */ /* 0x000e620000000800 */
[----:B0-----:R-:W-:Y:S05]  /*e650*/  @!P0 BRA `(.L_x_366) ;  /* 0x0000000c00688947 */ /* 0x001fea0003800000 */
.L_x_383:
[----:B0-----:R-:W-:Y:S01]  /*e660*/  PRMT R4, R9, 0x9910, RZ ;  /* 0x0000991009047816 */ /* 0x001fe200000000ff */
[----:B-1----:R0:W-:Y:S03]  /*e670*/  @!P1 SYNCS.ARRIVE.TRANS64 RZ, [R15+URZ], R14 ;  /* 0x0000000e0fff99a7 */ /* 0x0021e6000800003f */
[----:B------:R-:W-:-:S13]  /*e680*/  ISETP.NE.AND P0, PT, R4, 0x2, PT ;  /* 0x000000020400780c */ /* 0x000fda0003f05270 */
[----:B0-----:R-:W-:Y:S05]  /*e690*/  @P0 BRA `(.L_x_367) ;  /* 0x0000000000040947 */ /* 0x001fea0003800000 */
[----:B------:R-:W-:Y:S01]  /*e6a0*/  BPT.TRAP 0x1 ;  /* 0x000000040000795c */ /* 0x000fe20000300000 */
.L_x_367:
[C---:B------:R-:W-:Y:S01]  /*e6b0*/  IMAD R4, R5.reuse, 0xc000, R20 ;  /* 0x0000c00005047824 */ /* 0x040fe200078e0214 */
[----:B------:R-:W-:Y:S01]  /*e6c0*/  R2UR UR8, R20 ;  /* 0x00000000140872ca */ /* 0x000fe200000e0000 */
[----:B------:R-:W-:Y:S01]  /*e6d0*/  VIADD R2, R2, 0xffffffff ;  /* 0xffffffff02027836 */ /* 0x000fe20000000000 */
[----:B------:R-:W-:Y:S01]  /*e6e0*/  R2UR UR26, R22 ;  /* 0x00000000161a72ca */ /* 0x000fe200000e0000 */
[----:B------:R-:W-:Y:S01]  /*e6f0*/  UIADD3 UR14, UP0, UR38, 0xf0, URZ ;  /* 0x000000f0260e7890 */ /* 0x000fe2000ff1e03f */
[----:B------:R-:W-:Y:S01]  /*e700*/  R2UR UR16, R4 ;  /* 0x00000000041072ca */ /* 0x000fe200000e0000 */
[----:B------:R-:W-:Y:S01]  /*e710*/  IMAD R4, R5, 0xa000, R0 ;  /* 0x0000a00005047824 */ /* 0x000fe200078e0200 */
[----:B------:R-:W-:Y:S01]  /*e720*/  R2UR UR25, R15 ;  /* 0x000000000f1972ca */ /* 0x000fe200000e0000 */
[----:B------:R-:W-:Y:S01]  /*e730*/  UIADD3 UR40, UP1, UR38, 0x1f0, URZ ;  /* 0x000001f026287890 */ /* 0x000fe2000ff3e03f */
[----:B------:R-:W-:Y:S01]  /*e740*/  R2UR UR28, R13 ;  /* 0x000000000d1c72ca */ /* 0x000fe200000e0000 */
[----:B------:R-:W-:Y:S01]  /*e750*/  UIADD3.X UR15, URZ, UR39, URZ, UP0, !UPT ;  /* 0x000000273f0f7290 */ /* 0x000fe200087fe43f */
[----:B------:R-:W-:Y:S01]  /*e760*/  R2UR UR32, R4 ;  /* 0x00000000042072ca */ /* 0x000fe200000e0000 */
[----:B------:R-:W-:Y:S01]  /*e770*/  UIADD3.X UR41, URZ, UR39, URZ, UP1, !UPT ;  /* 0x000000273f297290 */ /* 0x000fe20008ffe43f */
[----:B------:R-:W-:Y:S01]  /*e780*/  R2UR UR27, R16 ;  /* 0x00000000101b72ca */ /* 0x000fe200000e0000 */
[----:B------:R-:W-:Y:S01]  /*e790*/  VIADD R5, R5, 0x1 ;  /* 0x0000000105057836 */ /* 0x000fe20000000000 */
[----:B------:R-:W-:Y:S01]  /*e7a0*/  R2UR UR35, R21 ;  /* 0x00000000152372ca */ /* 0x000fe200000e0000 */
[----:B------:R-:W-:Y:S01]  /*e7b0*/  UIADD3 UR18, UR26, 0x80, URZ ;  /* 0x000000801a127890 */ /* 0x000fe2000fffe03f */
[----:B------:R-:W-:Y:S01]  /*e7c0*/  ISETP.GT.AND P1, PT, R2, 0x1, PT ;  /* 0x000000010200780c */ /* 0x000fe20003f24270 */
[----:B------:R-:W-:Y:S01]  /*e7d0*/  UIADD3 UR24, UR16, 0x100, URZ ;  /* 0x0000010010187890 */ /* 0x000fe2000fffe03f */
[----:B------:R-:W-:Y:S01]  /*e7e0*/  ISETP.NE.AND P0, PT, R5, 0x2, PT ;  /* 0x000000020500780c */ /* 0x000fe20003f05270 */
[----:B------:R-:W-:Y:S01]  /*e7f0*/  UIADD3 UR16, UR16, 0x6100, URZ ;  /* 0x0000610010107890 */ /* 0x000fe2000fffe03f */
[----:B------:R-:W-:Y:S01]  /*e800*/  VIADD R22, R22, 0x100 ;  /* 0x0000010016167836 */ /* 0x000fe20000000000 */
[----:B------:R-:W-:Y:S01]  /*e810*/  UMOV UR22, 0x0 ;  /* 0x0000000000167882 */ /* 0x000fe20000000000 */
[----:B------:R-:W-:Y:S01]  /*e820*/  UMOV UR23, 0x10000000 ;  /* 0x1000000000177882 */ /* 0x000fe20000000000 */
[----:B------:R-:W-:Y:S01]  /*e830*/  UIADD3 UR32, UR8, UR32, URZ ;  /* 0x0000002008207290 */ /* 0x000fe2000fffe03f */
[----:B------:R-:W-:Y:S01]  /*e840*/  SEL R4, RZ, 0x1, P0 ;  /* 0x00000001ff047807 */ /* 0x000fe20000000000 */
[----:B------:R-:W-:Y:S01]  /*e850*/  UMOV UR17, UR25 ;  /* 0x0000001900117c82 */ /* 0x000fe20008000000 */
[----:B------:R-:W-:Y:S01]  /*e860*/  UMOV UR20, UR28 ;  /* 0x0000001c00147c82 */ /* 0x000fe20008000000 */
[----:B------:R-:W-:Y:S01]  /*e870*/  UIADD3 UR8, UR32, 0x5000, URZ ;  /* 0x0000500020087890 */ /* 0x000fe2000fffe03f */
[----:B------:R0:W-:Y:S01]  /*e880*/  UTMALDG.3D [UR24], [UR14], desc[UR22] ;  /* 0x000016180e0075b4 */ /* 0x0001e20008011000 */
        /* <DEDUP_REMOVED lines=8> */
[----:B------:R0:W-:Y:S01]  /*e910*/  UTMALDG.3D [UR16], [UR14], desc[UR22] ;  /* 0x000016100e0075b4 */ /* 0x0001e20008011000 */
[----:B------:R-:W-:Y:S01]  /*e920*/  UMOV UR10, UR18 ;  /* 0x00000012000a7c82 */ /* 0x000fe20008000000 */
[----:B------:R-:W-:-:S02]  /*e930*/  LOP3.LUT R3, R3, R4, RZ, 0x3c, !PT ;  /* 0x0000000403037212 */ /* 0x000fc400078e3cff */
[----:B------:R-:W-:Y:S01]  /*e940*/  SEL R5, R5, RZ, P0 ;  /* 0x000000ff05057207 */ /* 0x000fe20000000000 */
[----:B------:R0:W-:Y:S01]  /*e950*/  UTMALDG.3D.MULTICAST [UR32], [UR40], UR13, desc[UR22] ;  /* 0x00001620280073b4 */ /* 0x0001e2000801180d */
[----:B------:R0:W-:Y:S02]  /*e960*/  UTMALDG.3D.MULTICAST [UR8], [UR40], UR13, desc[UR22] ;  /* 0x00001608280073b4 */ /* 0x0001e4000801180d */
[----:B0-----:R-:W-:Y:S05]  /*e970*/  @P1 BRA `(.L_x_368) ;  /* 0xfffffffc00101947 */ /* 0x001fea000383ffff */
.L_x_365:
[----:B------:R-:W-:Y:S05]  /*e980*/  BSYNC B1 ;  /* 0x0000000000017941 */ /* 0x000fea0003800000 */
.L_x_364:
[----:B------:R-:W-:Y:S01]  /*e990*/  LOP3.LUT P1, RZ, R6, 0xff, RZ, 0xc0, !PT ;  /* 0x000000ff06ff7812 */ /* 0x000fe2000782c0ff */
[----:B------:R-:W-:Y:S01]  /*e9a0*/  IMAD.IADD R10, R7, 0x1, R10 ;  /* 0x00000001070a7824 */ /* 0x000fe200078e020a */
[----:B------:R-:W-:Y:S01]  /*e9b0*/  IADD3 R19, P2, R19, UR30, RZ ;  /* 0x0000001e13137c10 */ /* 0x000fe2000ff5e0ff */
[----:B------:R-:W-:Y:S01]  /*e9c0*/  ULDC.64 UR8, c[0x0][0x650] ;  /* 0x0001940000087ab9 */ /* 0x000fe20000000a00 */
[----:B------:R-:W-:Y:S01]  /*e9d0*/  BSSY B1, `(.L_x_369) ;  /* 0x000006f000017945 */ /* 0x000fe20003800000 */
[----:B------:R-:W-:Y:S01]  /*e9e0*/  IMAD.MOV.U32 R16, RZ, RZ, -0x1 ;  /* 0xffffffffff107424 */ /* 0x000fe200078e00ff */
[----:B------:R-:W-:Y:S01]  /*e9f0*/  SHF.R.U32.HI R2, RZ, 0x1, R10 ;  /* 0x00000001ff027819 */ /* 0x000fe2000001160a */
[----:B------:R-:W-:Y:S01]  /*ea00*/  IMAD.MOV.U32 R21, RZ, RZ, -0x1 ;  /* 0xffffffffff157424 */ /* 0x000fe200078e00ff */
[----:B------:R-:W-:Y:S01]  /*ea10*/  ISETP.GT.U32.AND P0, PT, R10, 0x1, PT ;  /* 0x000000010a00780c */ /* 0x000fe20003f04070 */
[----:B------:R-:W-:Y:S01]  /*ea20*/  IMAD.MOV.U32 R13, RZ, RZ, -0x1 ;  /* 0xffffffffff0d7424 */ /* 0x000fe200078e00ff */
[----:B------:R-:W-:-:S02]  /*ea30*/  LOP3.LUT R2, R2, 0x1, RZ, 0xc0, !PT ;  /* 0x0000000102027812 */ /* 0x000fc400078ec0ff */
[----:B------:R-:W-:Y:S01]  /*ea40*/  ISETP.LT.U32.AND P0, PT, R7, 0x2, P0 ;  /* 0x000000020700780c */ /* 0x000fe20000701070 */
[----:B------:R-:W0:Y:S01]  /*ea50*/  @P1 S2R R4, SR_CgaCtaId ;  /* 0x0000000000041919 */ /* 0x000e220000008800 */
[----:B------:R-:W-:Y:S02]  /*ea60*/  @P1 MOV R3, 0x400 ;  /* 0x0000040000031802 */ /* 0x000fe40000000f00 */
[----:B------:R-:W-:Y:S02]  /*ea70*/  IADD3.X R18, R18, UR7, RZ, P2, !PT ;  /* 0x0000000712127c10 */ /* 0x000fe400097fe4ff */
[----:B------:R-:W-:Y:S02]  /*ea80*/  ISETP.GE.U32.AND P2, PT, R19, UR8, PT ;  /* 0x0000000813007c0c */ /* 0x000fe4000bf46070 */
[----:B------:R-:W-:Y:S02]  /*ea90*/  LOP3.LUT R10, R10, 0x1, RZ, 0xc0, !PT ;  /* 0x000000010a0a7812 */ /* 0x000fe400078ec0ff */
[----:B------:R-:W-:-:S02]  /*eaa0*/  PRMT R6, RZ, 0x7610, R6 ;  /* 0x00007610ff067816 */ /* 0x000fc40000000006 */
[----:B0-----:R-:W-:-:S04]  /*eab0*/  @P1 LEA R3, R4, R3, 0x18 ;  /* 0x0000000304031211 */ /* 0x001fc800078ec0ff */
[----:B------:R0:W-:Y:S01]  /*eac0*/  @P1 SYNCS.ARRIVE.TRANS64.A1T0 RZ, [R3+URZ+0x38], RZ ;  /* 0x000038ff03ff19a7 */ /* 0x0001e2000810003f */
[----:B------:R-:W-:Y:S02]  /*ead0*/  ISETP.NE.U32.AND P1, PT, R2, 0x1, PT ;  /* 0x000000010200780c */ /* 0x000fe40003f25070 */
[----:B------:R-:W-:Y:S02]  /*eae0*/  SEL R2, RZ, 0x1, !P0 ;  /* 0x00000001ff027807 */ /* 0x000fe40004000000 */
[----:B------:R-:W-:Y:S02]  /*eaf0*/  ISETP.GE.U32.AND.EX P0, PT, R18, UR9, PT, P2 ;  /* 0x0000000912007c0c */ /* 0x000fe4000bf06120 */
[----:B------:R-:W-:-:S04]  /*eb00*/  ISETP.GT.U32.AND P1, PT, R7, 0x1, !P1 ;  /* 0x000000010700780c */ /* 0x000fc80004f24070 */
[----:B0-----:R-:W-:-:S04]  /*eb10*/  SEL R3, RZ, 0x1, !P1 ;  /* 0x00000001ff037807 */ /* 0x001fc80004800000 */
[--C-:B------:R-:W-:Y:S02]  /*eb20*/  LOP3.LUT R11, R3, R11, R2.reuse, 0x96, !PT ;  /* 0x0000000b030b7212 */ /* 0x100fe400078e9602 */
[----:B------:R-:W-:Y:S01]  /*eb30*/  PRMT R2, RZ, 0x7610, R2 ;  /* 0x00007610ff027816 */ /* 0x000fe20000000002 */
[----:B------:R-:W-:Y:S06]  /*eb40*/  @P0 BRA `(.L_x_370) ;  /* 0x00000004005c0947 */ /* 0x000fec0003800000 */
[----:B------:R-:W0:Y:S01]  /*eb50*/  S2R R14, SR_CTAID.X ;  /* 0x00000000000e7919 */ /* 0x000e220000002500 */
[----:B------:R-:W-:Y:S01]  /*eb60*/  ULDC.64 UR8, c[0x0][0x628] ;  /* 0x00018a0000087ab9 */ /* 0x000fe20000000a00 */
[----:B------:R-:W-:Y:S01]  /*eb70*/  ULDC UR11, c[0x0][0x630] ;  /* 0x00018c00000b7ab9 */ /* 0x000fe20000000800 */
[----:B------:R-:W-:Y:S01]  /*eb80*/  ISETP.NE.U32.AND P0, PT, RZ, UR8, PT ;  /* 0x00000008ff007c0c */ /* 0x000fe2000bf05070 */
[----:B------:R-:W1:Y:S01]  /*eb90*/  S2R R15, SR_CTAID.Y ;  /* 0x00000000000f7919 */ /* 0x000e620000002600 */
[----:B------:R-:W-:Y:S01]  /*eba0*/  ULDC UR12, c[0x0][0x150] ;  /* 0x00005400000c7ab9 */ /* 0x000fe20000000800 */
[----:B------:R-:W-:Y:S01]  /*ebb0*/  IMAD.MOV.U32 R2, RZ, RZ, R19 ;  /* 0x000000ffff027224 */ /* 0x000fe200078e0013 */
[----:B------:R-:W-:Y:S01]  /*ebc0*/  ISETP.NE.AND.EX P0, PT, RZ, UR9, PT, P0 ;  /* 0x00000009ff007c0c */ /* 0x000fe2000bf05300 */
[----:B------:R-:W-:Y:S01]  /*ebd0*/  IMAD.MOV.U32 R3, RZ, RZ, R18 ;  /* 0x000000ffff037224 */ /* 0x000fe200078e0012 */
[----:B0-----:R-:W-:-:S11]  /*ebe0*/  I2FP.F32.U32 R16, R14 ;  /* 0x0000000e00107245 */ /* 0x001fd60000201000 */
[----:B------:R-:W-:Y:S05]  /*ebf0*/  @!P0 BRA `(.L_x_371) ;  /* 0x0000000000288947 */ /* 0x000fea0003800000 */
[----:B------:R-:W-:Y:S02]  /*ec00*/  ULDC UR10, c[0x0][0x634] ;  /* 0x00018d00000a7ab9 */ /* 0x000fe40000000800 */
[----:B------:R-:W-:-:S05]  /*ec10*/  IADD3 R3, P0, R19, UR10, RZ ;  /* 0x0000000a13037c10 */ /* 0x000fca000ff1e0ff */
[----:B------:R-:W-:-:S04]  /*ec20*/  IMAD.X R13, RZ, RZ, R18, P0 ;  /* 0x000000ffff0d7224 */ /* 0x000fc800000e0612 */
[----:B------:R-:W-:-:S04]  /*ec30*/  IMAD.WIDE.U32 R4, R13, UR8, RZ ;  /* 0x000000080d047c25 */ /* 0x000fc8000f8e00ff */
[----:B------:R-:W-:-:S04]  /*ec40*/  IMAD.WIDE.U32 R4, P0, R3, UR9, R4 ;  /* 0x0000000903047c25 */ /* 0x000fc8000f800004 */
[----:B------:R-:W-:-:S04]  /*ec50*/  IMAD.WIDE.U32 R2, R3, UR8, RZ ;  /* 0x0000000803027c25 */ /* 0x000fc8000f8e00ff */
[----:B------:R-:W-:Y:S01]  /*ec60*/  IMAD.MOV.U32 R2, RZ, RZ, R5 ;  /* 0x000000ffff027224 */ /* 0x000fe200078e0005 */
[----:B------:R-:W-:Y:S01]  /*ec70*/  IADD3 RZ, P1, R3, R4, RZ ;  /* 0x0000000403ff7210 */ /* 0x000fe20007f3e0ff */
[----:B------:R-:W-:-:S04]  /*ec80*/  IMAD.X R3, RZ, RZ, RZ, P0 ;  /* 0x000000ffff037224 */ /* 0x000fc800000e06ff */
[----:B------:R-:W-:-:S08]  /*ec90*/  IMAD.WIDE.U32.X R2, R13, UR9, R2, P1 ;  /* 0x000000090d027c25 */ /* 0x000fd000088e0402 */
.L_x_371:
[----:B------:R-:W0:Y:S01]  /*eca0*/  LDC R22, c[0x0][0x65c] ;  /* 0x00019700ff167b82 */ /* 0x000e220000000800 */
[--C-:B------:R-:W-:Y:S01]  /*ecb0*/  SHF.R.U64 R13, R2, UR11, R3.reuse ;  /* 0x0000000b020d7c19 */ /* 0x100fe20008001203 */
[----:B------:R-:W-:Y:S01]  /*ecc0*/  FMUL R16, R16, UR12 ;  /* 0x0000000c10107c20 */ /* 0x000fe20008400000 */
[----:B------:R-:W-:Y:S01]  /*ecd0*/  SHF.R.U32.HI R2, RZ, UR11, R3 ;  /* 0x0000000bff027c19 */ /* 0x000fe20008011603 */
[----:B------:R-:W-:Y:S01]  /*ece0*/  ULDC UR10, c[0x0][0x154] ;  /* 0x00005500000a7ab9 */ /* 0x000fe20000000800 */
[----:B------:R-:W-:Y:S01]  /*ecf0*/  IADD3 R21, P0, RZ, -R13, RZ ;  /* 0x8000000dff157210 */ /* 0x000fe20007f1e0ff */
[----:B------:R-:W-:Y:S01]  /*ed00*/  ULDC.64 UR8, c[0x0][0x620] ;  /* 0x0001880000087ab9 */ /* 0x000fe20000000a00 */
[----:B-1----:R-:W-:Y:S01]  /*ed10*/  I2FP.F32.U32 R3, R15 ;  /* 0x0000000f00037245 */ /* 0x002fe20000201000 */
[----:B------:R-:W1:Y:S01]  /*ed20*/  LDC R23, c[0x0][0x144] ;  /* 0x00005100ff177b82 */ /* 0x000e620000000800 */
[----:B------:R-:W2:Y:S01]  /*ed30*/  F2I.U32.TRUNC.NTZ R16, R16 ;  /* 0x0000001000107305 */ /* 0x000ea2000020f000 */
[----:B------:R-:W-:-:S02]  /*ed40*/  IMAD.X R2, RZ, RZ, ~R2, P0 ;  /* 0x000000ffff027224 */ /* 0x000fc400000e0e02 */
[----:B------:R-:W-:Y:S01]  /*ed50*/  FMUL R4, R3, UR10 ;  /* 0x0000000a03047c20 */ /* 0x000fe20008400000 */
[----:B------:R-:W-:Y:S01]  /*ed60*/  IMAD.MOV.U32 R3, RZ, RZ, R18 ;  /* 0x000000ffff037224 */ /* 0x000fe200078e0012 */
[----:B------:R-:W-:Y:S01]  /*ed70*/  ULDC.64 UR10, c[0x0][0x640] ;  /* 0x00019000000a7ab9 */ /* 0x000fe20000000a00 */
[----:B------:R-:W-:Y:S01]  /*ed80*/  IMAD R2, R2, UR8, RZ ;  /* 0x0000000802027c24 */ /* 0x000fe2000f8e02ff */
[----:B------:R-:W3:Y:S01]  /*ed90*/  LDC R20, c[0x0][0x148] ;  /* 0x00005200ff147b82 */ /* 0x000ee20000000800 */
[----:B------:R-:W-:Y:S01]  /*eda0*/  ISETP.NE.U32.AND P0, PT, RZ, UR10, PT ;  /* 0x0000000aff007c0c */ /* 0x000fe2000bf05070 */
[----:B------:R-:W4:Y:S01]  /*edb0*/  F2I.U32.TRUNC.NTZ R4, R4 ;  /* 0x0000000400047305 */ /* 0x000f22000020f000 */
[----:B------:R-:W-:Y:S02]  /*edc0*/  IMAD R5, R21, UR9, R2 ;  /* 0x0000000915057c24 */ /* 0x000fe4000f8e0202 */
[----:B------:R-:W-:Y:S01]  /*edd0*/  IMAD.MOV.U32 R2, RZ, RZ, R19 ;  /* 0x000000ffff027224 */ /* 0x000fe200078e0013 */
[----:B------:R-:W-:-:S02]  /*ede0*/  ISETP.NE.AND.EX P0, PT, RZ, UR11, PT, P0 ;  /* 0x0000000bff007c0c */ /* 0x000fc4000bf05300 */
[----:B0-----:R-:W-:Y:S01]  /*edf0*/  ISETP.NE.AND P2, PT, R22, 0x1, PT ;  /* 0x000000011600780c */ /* 0x001fe20003f45270 */
[----:B------:R-:W-:Y:S01]  /*ee00*/  IMAD.WIDE.U32 R2, R21, UR8, R2 ;  /* 0x0000000815027c25 */ /* 0x000fe2000f8e0002 */
[----:B------:R-:W-:-:S03]  /*ee10*/  ULDC UR8, c[0x0][0x618] ;  /* 0x0001860000087ab9 */ /* 0x000fc60000000800 */
[----:B--2---:R-:W-:Y:S02]  /*ee20*/  IMAD.MOV R16, RZ, RZ, -R16 ;  /* 0x000000ffff107224 */ /* 0x004fe400078e0a10 */
[----:B------:R-:W-:Y:S02]  /*ee30*/  IMAD.IADD R3, R3, 0x1, R5 ;  /* 0x0000000103037824 */ /* 0x000fe400078e0205 */
[----:B-1----:R-:W-:-:S03]  /*ee40*/  IMAD R14, R23, R16, R14 ;  /* 0x00000010170e7224 */ /* 0x002fc600078e020e */
[--C-:B------:R-:W-:Y:S01]  /*ee50*/  SHF.R.U64 R16, R2, UR8, R3.reuse ;  /* 0x0000000802107c19 */ /* 0x100fe20008001203 */
[----:B----4-:R-:W-:Y:S01]  /*ee60*/  IMAD.MOV R2, RZ, RZ, -R4 ;  /* 0x000000ffff027224 */ /* 0x010fe200078e0a04 */
[----:B------:R-:W-:Y:S01]  /*ee70*/  SHF.R.U32.HI R3, RZ, UR8, R3 ;  /* 0x00000008ff037c19 */ /* 0x000fe20008011603 */
[----:B------:R-:W-:Y:S02]  /*ee80*/  ULDC UR8, c[0x0][0x608] ;  /* 0x0001820000087ab9 */ /* 0x000fe40000000800 */
[----:B---3--:R-:W-:Y:S01]  /*ee90*/  @P2 IMAD R14, R20, R2, R15 ;  /* 0x00000002140e2224 */ /* 0x008fe200078e020f */
[--C-:B------:R-:W-:Y:S02]  /*eea0*/  SHF.R.U64 R20, R16, UR8, R3.reuse ;  /* 0x0000000810147c19 */ /* 0x100fe40008001203 */
[----:B------:R-:W-:Y:S01]  /*eeb0*/  SHF.R.U32.HI R3, RZ, UR8, R3 ;  /* 0x00000008ff037c19 */ /* 0x000fe20008011603 */
[----:B------:R-:W-:-:S03]  /*eec0*/  ULDC UR8, c[0x0][0x658] ;  /* 0x0001960000087ab9 */ /* 0x000fc60000000800 */
[--C-:B------:R-:W-:Y:S02]  /*eed0*/  SHF.R.U64 R15, R20, UR8, R3.reuse ;  /* 0x00000008140f7c19 */ /* 0x100fe40008001203 */
[----:B------:R-:W-:-:S03]  /*eee0*/  SHF.R.U32.HI R21, RZ, UR8, R3 ;  /* 0x00000008ff157c19 */ /* 0x000fc60008011603 */
[----:B------:R-:W-:Y:S02]  /*eef0*/  IMAD.MOV.U32 R4, RZ, RZ, R15 ;  /* 0x000000ffff047224 */ /* 0x000fe400078e000f */
[----:B------:R-:W-:Y:S01]  /*ef00*/  IMAD.MOV.U32 R3, RZ, RZ, R21 ;  /* 0x000000ffff037224 */ /* 0x000fe200078e0015 */
[----:B------:R-:W-:Y:S06]  /*ef10*/  @!P0 BRA `(.L_x_372) ;  /* 0x00000000002c8947 */ /* 0x000fec0003800000 */
        /* <DEDUP_REMOVED lines=9> */
[----:B------:R-:W-:-:S04]  /*efb0*/  IMAD.WIDE.U32.X R2, R21, UR11, R2, P1 ;  /* 0x0000000b15027c25 */ /* 0x000fc800088e0402 */
[----:B------:R-:W-:-:S07]  /*efc0*/  IMAD.MOV.U32 R4, RZ, RZ, R2 ;  /* 0x000000ffff047224 */ /* 0x000fce00078e0002 */
.L_x_372:
[----:B------:R-:W-:Y:S01]  /*efd0*/  ULDC UR8, c[0x0][0x648] ;  /* 0x0001920000087ab9 */ /* 0x000fe20000000800 */
[----:B------:R-:W-:Y:S01]  /*efe0*/  LOP3.LUT R2, R20, UR6, RZ, 0xc0, !PT ;  /* 0x0000000614027c12 */ /* 0x000fe2000f8ec0ff */
[----:B------:R-:W-:Y:S01]  /*eff0*/  ULDC UR9, c[0x0][0x610] ;  /* 0x0001840000097ab9 */ /* 0x000fe20000000800 */
[----:B------:R-:W-:Y:S01]  /*f000*/  SHF.R.U64 R3, R4, UR8, R3 ;  /* 0x0000000804037c19 */ /* 0x000fe20008001203 */
[----:B------:R-:W-:Y:S01]  /*f010*/  ULDC UR8, c[0x0][0x638] ;  /* 0x00018e0000087ab9 */ /* 0x000fe20000000800 */
[----:B------:R-:W-:-:S03]  /*f020*/  LOP3.LUT R16, R16, UR4, RZ, 0xc0, !PT ;  /* 0x0000000410107c12 */ /* 0x000fc6000f8ec0ff */
[----:B------:R-:W-:Y:S02]  /*f030*/  IMAD.MOV R4, RZ, RZ, -R3 ;  /* 0x000000ffff047224 */ /* 0x000fe400078e0a03 */
[----:B------:R-:W-:Y:S02]  /*f040*/  IMAD R3, R3, UR5, R2 ;  /* 0x0000000503037c24 */ /* 0x000fe4000f8e0202 */
[----:B------:R-:W-:Y:S01]  /*f050*/  IMAD R15, R4, UR8, R15 ;  /* 0x00000008040f7c24 */ /* 0x000fe2000f8e020f */
[----:B------:R-:W-:Y:S01]  /*f060*/  ULDC UR8, c[0x0][0x600] ;  /* 0x0001800000087ab9 */ /* 0x000fe20000000800 */
[----:B------:R-:W-:Y:S02]  /*f070*/  IMAD R14, R3, UR9, R14 ;  /* 0x00000009030e7c24 */ /* 0x000fe4000f8e020e */
[----:B------:R-:W-:Y:S02]  /*f080*/  IMAD R15, R15, UR8, R16 ;  /* 0x000000080f0f7c24 */ /* 0x000fe4000f8e0210 */
[----:B------:R-:W-:-:S03]  /*f090*/  IMAD.MOV.U32 R2, RZ, RZ, 0x1 ;  /* 0x00000001ff027424 */ /* 0x000fc600078e00ff */
[----:B------:R-:W-:Y:S02]  /*f0a0*/  SEL R21, R15, R14, !P2 ;  /* 0x0000000e0f157207 */ /* 0x000fe40005000000 */
[----:B------:R-:W-:-:S07]  /*f0b0*/  SEL R16, R14, R15, !P2 ;  /* 0x0000000f0e107207 */ /* 0x000fce0005000000 */
.L_x_370:
[----:B------:R-:W-:Y:S05]  /*f0c0*/  BSYNC B1 ;  /* 0x0000000000017941 */ /* 0x000fea0003800000 */
.L_x_369:
[----:B------:R-:W-:-:S13]  /*f0d0*/  LOP3.LUT P0, RZ, R2, 0xff, RZ, 0xc0, !PT ;  /* 0x000000ff02ff7812 */ /* 0x000fda000780c0ff */
[----:B------:R-:W-:Y:S05]  /*f0e0*/  @P0 BRA `(.L_x_373) ;  /* 0xfffffff000fc0947 */ /* 0x000fea000383ffff */
[----:B------:R-:W-:Y:S05]  /*f0f0*/  BSYNC B0 ;  /* 0x0000000000007941 */ /* 0x000fea0003800000 */
.L_x_362:
[----:B------:R-:W-:-:S03]  /*f100*/  UMOV UR8, 0xffffffff ;  /* 0xffffffff00087882 */ /* 0x000fc60000000000 */
[----:B------:R-:W-:Y:S05]  /*f110*/  BRA.DIV UR8, `(.L_x_374) ;  /* 0x0000000208cc7947 */ /* 0x000fea000b800000 */
[----:B------:R-:W-:-:S13]  /*f120*/  ELECT P6, URZ, PT ;  /* 0x00000000003f782f */ /* 0x000fda00038c0000 */
.L_x_386:
[----:B------:R-:W-:Y:S04]  /*f130*/  BSSY B0, `(.L_x_375) ;  /* 0x0000019000007945 */ /* 0x000fe80003800000 */
[----:B------:R-:W-:Y:S05]  /*f140*/  @!P6 BRA `(.L_x_376) ;  /* 0x00000000005ce947 */ /* 0x000fea0003800000 */
[----:B------:R-:W-:-:S04]  /*f150*/  LOP3.LUT R17, R17, 0x2, RZ, 0xfc, !PT ;  /* 0x0000000211117812 */ /* 0x000fc800078efcff */
[----:B------:R-:W-:-:S13]  /*f160*/  ISETP.NE.AND P0, PT, R17, 0x3, PT ;  /* 0x000000031100780c */ /* 0x000fda0003f05270 */
[----:B------:R-:W-:Y:S05]  /*f170*/  @!P0 BRA `(.L_x_377) ;  /* 0x0000000000048947 */ /* 0x000fea0003800000 */
[----:B------:R-:W-:Y:S01]  /*f180*/  BPT.TRAP 0x1 ;  /* 0x000000040000795c */ /* 0x000fe20000300000 */
.L_x_377:
[----:B------:R-:W0:Y:S01]  /*f190*/  S2R R3, SR_CgaCtaId ;  /* 0x0000000000037919 */ /* 0x000e220000008800 */
[----:B------:R-:W-:Y:S02]  /*f1a0*/  MOV R0, 0x400 ;  /* 0x0000040000007802 */ /* 0x000fe40000000f00 */
[----:B------:R-:W-:Y:S02]  /*f1b0*/  SHF.L.U32 R2, R11, 0x1f, RZ ;  /* 0x0000001f0b027819 */ /* 0x000fe400000006ff */
[----:B0-----:R-:W-:-:S05]  /*f1c0*/  LEA R3, R3, R0, 0x18 ;  /* 0x0000000003037211 */ /* 0x001fca00078ec0ff */
[----:B------:R-:W-:-:S04]  /*f1d0*/  VIADD R3, R3, 0x10 ;  /* 0x0000001003037836 */ /* 0x000fc80000000000 */
[C---:B------:R-:W-:Y:S02]  /*f1e0*/  IMAD R5, R10.reuse, 0x8, R3 ;  /* 0x000000080a057824 */ /* 0x040fe400078e0203 */
[----:B------:R-:W-:Y:S02]  /*f1f0*/  VIADD R10, R10, 0x1 ;  /* 0x000000010a0a7836 */ /* 0x000fe40000000000 */
[----:B------:R-:W0:Y:S03]  /*f200*/  SYNCS.PHASECHK.TRANS64.TRYWAIT P0, [R5+URZ], R2 ;  /* 0x00000002050075a7 */ /* 0x000e26000800017f */
[----:B------:R-:W-:-:S04]  /*f210*/  ISETP.NE.AND P1, PT, R10, 0x2, PT ;  /* 0x000000020a00780c */ /* 0x000fc80003f25270 */
[----:B------:R-:W-:Y:S02]  /*f220*/  SEL R0, RZ, 0x1, P1 ;  /* 0x00000001ff007807 */ /* 0x000fe40000800000 */
[----:B------:R-:W-:Y:S02]  /*f230*/  SEL R10, R10, RZ, P1 ;  /* 0x000000ff0a0a7207 */ /* 0x000fe40000800000 */
[----:B------:R-:W-:Y:S01]  /*f240*/  LOP3.LUT R0, R11, R0, RZ, 0x3c, !PT ;  /* 0x000000000b007212 */ /* 0x000fe200078e3cff */
[----:B0-----:R-:W-:Y:S06]  /*f250*/  @!P0 BRA `(.L_x_378) ;  /* 0x00000000009c8947 */ /* 0x001fec0003800000 */
.L_x_387:
[----:B------:R-:W-:Y:S01]  /*f260*/  IMAD R3, R10, 0x8, R3 ;  /* 0x000000080a037824 */ /* 0x000fe200078e0203 */
[----:B------:R-:W-:-:S07]  /*f270*/  SHF.L.U32 R0, R0, 0x1f, RZ ;  /* 0x0000001f00007819 */ /* 0x000fce00000006ff */
.L_x_379:
[----:B-1----:R1:W2:Y:S02]  /*f280*/  SYNCS.PHASECHK.TRANS64.TRYWAIT P0, [R3+URZ], R0 ;  /* 0x00000000030075a7 */ /* 0x0022a4000800017f */
[----:B--2---:R-:W-:Y:S05]  /*f290*/  @!P0 NANOSLEEP.SYNCS 0x989680 ;  /* 0x009896800000895d */ /* 0x004fea0003900000 */
[----:B------:R-:W2:Y:S02]  /*f2a0*/  @!P0 SYNCS.PHASECHK.TRANS64 P0, [R3+URZ], R0 ;  /* 0x00000000030085a7 */ /* 0x000ea4000800007f */
[----:B--2---:R-:W-:Y:S05]  /*f2b0*/  @!P0 BRA `(.L_x_379) ;  /* 0xfffffffc00f08947 */ /* 0x004fea000383ffff */
.L_x_376:
[----:B------:R-:W-:Y:S05]  /*f2c0*/  BSYNC B0 ;  /* 0x0000000000007941 */ /* 0x000fea0003800000 */
.L_x_375:
[----:B------:R-:W-:Y:S05]  /*f2d0*/  EXIT ;  /* 0x000000000000794d */ /* 0x000fea0003800000 */
.L_x_21:
[----:B----4-:R4:W0:Y:S02]  /*f2e0*/  SYNCS.PHASECHK.TRANS64.TRYWAIT P1, [R3+URZ], R0 ;  /* 0x00000000030075a7 */ /* 0x010824000802017f */
[----:B0-----:R-:W-:Y:S05]  /*f2f0*/  @!P1 NANOSLEEP.SYNCS 0x989680 ;  /* 0x009896800000995d */ /* 0x001fea0003900000 */
[----:B------:R-:W0:Y:S02]  /*f300*/  @!P1 SYNCS.PHASECHK.TRANS64 P1, [R3+URZ], R0 ;  /* 0x00000000030095a7 */ /* 0x000e24000802007f */
[----:B0-----:R-:W-:Y:S05]  /*f310*/  @!P1 BRA `(.L_x_21) ;  /* 0xfffffffc00f09947 */ /* 0x001fea000383ffff */
[----:B------:R-:W-:Y:S05]  /*f320*/  BRA `(.L_x_20) ;  /* 0xffffff2000887947 */ /* 0x000fea000383ffff */
.L_x_26:
[----:B--2---:R2:W3:Y:S02]  /*f330*/  SYNCS.PHASECHK.TRANS64.TRYWAIT P1, [R5+URZ], R4 ;  /* 0x00000004050075a7 */ /* 0x0044e4000802017f */
[----:B---3--:R-:W-:Y:S05]  /*f340*/  @!P1 NANOSLEEP.SYNCS 0x989680 ;  /* 0x009896800000995d */ /* 0x008fea0003900000 */
[----:B------:R-:W3:Y:S02]  /*f350*/  @!P1 SYNCS.PHASECHK.TRANS64 P1, [R5+URZ], R4 ;  /* 0x00000004050095a7 */ /* 0x000ee4000802007f */
[----:B---3--:R-:W-:Y:S05]  /*f360*/  @!P1 BRA `(.L_x_26) ;  /* 0xfffffffc00f09947 */ /* 0x008fea000383ffff */
[----:B------:R-:W-:Y:S05]  /*f370*/  BRA `(.L_x_25) ;  /* 0xffffff4000a07947 */ /* 0x000fea000383ffff */
.L_x_363:
[----:B------:R-:W-:Y:S01]  /*f380*/  BSSY B1, `(.L_x_380) ;  /* 0x0000006000017945 */ /* 0x000fe20003800000 */
[----:B------:R-:W-:-:S07]  /*f390*/  IMAD.MOV.U32 R15, RZ, RZ, -0x1 ;  /* 0xffffffffff0f7424 */ /* 0x000fce00078e00ff */
[----:B------:R-:W-:Y:S05]  /*f3a0*/  WARPSYNC.COLLECTIVE R15, `(.L_x_381) ;  /* 0x000000000f0c7348 */ /* 0x000fea0003c00000 */
[----:B------:R-:W-:Y:S02]  /*f3b0*/  ELECT P6, UR62, PT ;  /* 0x00000000003e782f */ /* 0x000fe400038c0000 */
[----:B------:R-:W-:Y:S01]  /*f3c0*/  MOV R14, UR62 ;  /* 0x0000003e000e7c02 */ /* 0x000fe20008000f00 */
[----:B------:R-:W-:Y:S10]  /*f3d0*/  ENDCOLLECTIVE ;  /* 0x000000000000791b */ /* 0x000ff40003800000 */
.L_x_381:
[----:B------:R-:W-:Y:S05]  /*f3e0*/  BSYNC B1 ;  /* 0x0000000000017941 */ /* 0x000fea0003800000 */
.L_x_380:
[----:B------:R-:W-:Y:S05]  /*f3f0*/  BRA `(.L_x_382) ;  /* 0xfffffff000447947 */ /* 0x000fea000383ffff */
.L_x_366:
[----:B0-----:R0:W2:Y:S02]  /*f400*/  SYNCS.PHASECHK.TRANS64.TRYWAIT P0, [R15+URZ+0x10], R4 ;  /* 0x000010040f0075a7 */ /* 0x0010a4000800017f */
[----:B--2---:R-:W-:Y:S05]  /*f410*/  @!P0 NANOSLEEP.SYNCS 0x989680 ;  /* 0x009896800000895d */ /* 0x004fea0003900000 */
[----:B------:R-:W2:Y:S02]  /*f420*/  @!P0 SYNCS.PHASECHK.TRANS64 P0, [R15+URZ+0x10], R4 ;  /* 0x000010040f0085a7 */ /* 0x000ea4000800007f */
[----:B--2---:R-:W-:Y:S05]  /*f430*/  @!P0 BRA `(.L_x_366) ;  /* 0xfffffffc00f08947 */ /* 0x004fea000383ffff */
[----:B------:R-:W-:Y:S05]  /*f440*/  BRA `(.L_x_383) ;  /* 0xfffffff000847947 */ /* 0x000fea000383ffff */
.L_x_374:
[----:B------:R-:W-:Y:S01]  /*f450*/  BSSY B0, `(.L_x_384) ;  /* 0x0000006000007945 */ /* 0x000fe20003800000 */
[----:B------:R-:W-:-:S07]  /*f460*/  IMAD.MOV.U32 R15, RZ, RZ, -0x1 ;  /* 0xffffffffff0f7424 */ /* 0x000fce00078e00ff */
[----:B------:R-:W-:Y:S05]  /*f470*/  WARPSYNC.COLLECTIVE R15, `(.L_x_385) ;  /* 0x000000000f0c7348 */ /* 0x000fea0003c00000 */
[----:B------:R-:W-:Y:S02]  /*f480*/  ELECT P6, UR62, PT ;  /* 0x00000000003e782f */ /* 0x000fe400038c0000 */
[----:B------:R-:W-:Y:S01]  /*f490*/  MOV R14, UR62 ;  /* 0x0000003e000e7c02 */ /* 0x000fe20008000f00 */
[----:B------:R-:W-:Y:S10]  /*f4a0*/  ENDCOLLECTIVE ;  /* 0x000000000000791b */ /* 0x000ff40003800000 */
.L_x_385:
[----:B------:R-:W-:Y:S05]  /*f4b0*/  BSYNC B0 ;  /* 0x0000000000007941 */ /* 0x000fea0003800000 */
.L_x_384:
[----:B------:R-:W-:Y:S05]  /*f4c0*/  BRA `(.L_x_386) ;  /* 0xfffffffc00187947 */ /* 0x000fea000383ffff */
.L_x_378:
[----:B0-----:R0:W1:Y:S02]  /*f4d0*/  SYNCS.PHASECHK.TRANS64.TRYWAIT P0, [R5+URZ], R2 ;  /* 0x00000002050075a7 */ /* 0x001064000800017f */
[----:B-1----:R-:W-:Y:S05]  /*f4e0*/  @!P0 NANOSLEEP.SYNCS 0x989680 ;  /* 0x009896800000895d */ /* 0x002fea0003900000 */
[----:B------:R-:W1:Y:S02]  /*f4f0*/  @!P0 SYNCS.PHASECHK.TRANS64 P0, [R5+URZ], R2 ;  /* 0x00000002050085a7 */ /* 0x000e64000800007f */
[----:B-1----:R-:W-:Y:S05]  /*f500*/  @!P0 BRA `(.L_x_378) ;  /* 0xfffffffc00f08947 */ /* 0x002fea000383ffff */
[----:B------:R-:W-:Y:S05]  /*f510*/  BRA `(.L_x_387) ;  /* 0xfffffffc00507947 */ /* 0x000fea000383ffff */
.L_x_388:
[----:B------:R-:W-:-:S00]  /*f520*/  BRA `(.L_x_388) ;  /* 0xfffffffc00fc7947 */ /* 0x000fc0000383ffff */
[----:B------:R-:W-:-:S00]  /*f530*/  NOP ;  /* 0x0000000000007918 */ /* 0x000fc00000000000 */
        /* <DEDUP_REMOVED lines=12> */
.L_x_389:


//--------------------- .nv.global.init           --------------------------
	.section	.nv.global.init,"aw",@progbits
.nv.global.init:
	.type		$str$22,@object
	.size		$str$22,($str$23 - $str$22)
$str$22:
        /*0000*/ 	.byte	0x6b, 0x5f, 0x74, 0x69, 0x6c, 0x65, 0x5f, 0x63, 0x6f, 0x75, 0x6e, 0x74, 0x20, 0x3e, 0x3d, 0x20
        /*0010*/ 	.byte	0x31, 0x00
	.type		$str$23,@object
	.size		$str$23,(__unnamed_1 - $str$23)
$str$23:
        /*0012*/ 	.byte	0x2f, 0x74, 0x6d, 0x70, 0x2f, 0x63, 0x75, 0x74, 0x6c, 0x61, 0x73, 0x73, 0x5f, 0x73, 0x77, 0x65
        /*0022*/ 	.byte	0x65, 0x70, 0x5f, 0x73, 0x72, 0x63, 0x2f, 0x69, 0x6e, 0x63, 0x6c, 0x75, 0x64, 0x65, 0x2f, 0x63
        /*0032*/ 	.byte	0x75, 0x74, 0x6c, 0x61, 0x73, 0x73, 0x2f, 0x67, 0x65, 0x6d, 0x6d, 0x2f, 0x63, 0x6f, 0x6c, 0x6c
        /*0042*/ 	.byte	0x65, 0x63, 0x74, 0x69, 0x76, 0x65, 0x2f, 0x73, 0x6d, 0x39, 0x30, 0x5f, 0x6d, 0x6d, 0x61, 0x5f
        /*0052*/ 	.byte	0x74, 0x6d, 0x61, 0x5f, 0x67, 0x6d, 0x6d, 0x61, 0x5f, 0x73, 0x73, 0x5f, 0x77, 0x61, 0x72, 0x70
        /*0062*/ 	.byte	0x73, 0x70, 0x65, 0x63, 0x69, 0x61, 0x6c, 0x69, 0x7a, 0x65, 0x64, 0x2e, 0x68, 0x70, 0x70, 0x00
	.type		__unnamed_1,@object
	.size		__unnamed_1,(.L_0 - __unnamed_1)
__unnamed_1:
        /*0072*/ 	.byte	0x76, 0x6f, 0x69, 0x64, 0x20, 0x63, 0x75, 0x74, 0x6c, 0x61, 0x73, 0x73, 0x3a, 0x3a, 0x67, 0x65
        /* <DEDUP_REMOVED lines=172> */
        /*0b42*/ 	.byte	0x75, 0x74, 0x65, 0x3a, 0x3a, 0x69, 0x64, 0x65, 0x6e, 0x74, 0x69, 0x74, 0x79, 0x5d, 0x00
.L_0:


//--------------------- .nv.shared._ZN7cutlass13device_kernelINS_4gemm6kernel13GemmUniversalIN4cute5tupleIJiiiiEEENS1_10collective13CollectiveMmaINS1_34MainloopSm90TmaGmmaWarpSpecializedILi2ENS5_IJNS4_1CILi2EEENSA_ILi1EEESC_EEENS1_35KernelTmaWarpSpecializedCooperativeEEENS5_IJNSA_ILi192EEENSA_ILi160EEENSA_ILi256EEEEEEaNS5_IJlSC_lEEEaSK_NS4_8TiledMMAINS4_8MMA_AtomIJNS4_4SM904GMMA26MMA_64x32x32_S32S8S8_SS_TNEEEENS4_6LayoutISD_NS5_IJSC_NSA_ILi0EEESS_EEEEENS5_IJNS4_10UnderscoreESV_SV_EEEEENS4_13SM90_TMA_LOADENS4_14ComposedLayoutINS4_7SwizzleILi3ELi4ELi3EEENS4_18smem_ptr_flag_bitsILi8EEENSR_INS5_IJNSA_ILi8EEENSA_ILi128EEEEEENS5_IJS15_SC_EEEEEEEvNS4_8identityENS4_23SM90_TMA_LOAD_MULTICASTES19_vS1A_EENS_8epilogue10collective6detail29Sm90TmaWarpSpecializedAdapterINS1E_15DefaultEpilogueIaSK_SK_NS1D_6thread17LinearCombinationIaLi1EiiLNS1I_9ScaleType4KindE0ELNS_15FloatRoundStyleE2EaEENS1_15EpilogueDefaultEEEEEvvEEEEvNT_6ParamsE --------------------------
	.section	.nv.shared._ZN7cutlass13device_kernelINS_4gemm6kernel13GemmUniversalIN4cute5tupleIJiiiiEEENS1_10collective13CollectiveMmaINS1_34MainloopSm90TmaGmmaWarpSpecializedILi2ENS5_IJNS4_1CILi2EEENSA_ILi1EEESC_EEENS1_35KernelTmaWarpSpecializedCooperativeEEENS5_IJNSA_ILi192EEENSA_ILi160EEENSA_ILi256EEEEEEaNS5_IJlSC_lEEEaSK_NS4_8TiledMMAINS4_8MMA_AtomIJNS4_4SM904GMMA26MMA_64x32x32_S32S8S8_SS_TNEEEENS4_6LayoutISD_NS5_IJSC_NSA_ILi0EEESS_EEEEENS5_IJNS4_10UnderscoreESV_SV_EEEEENS4_13SM90_TMA_LOADENS4_14ComposedLayoutINS4_7SwizzleILi3ELi4ELi3EEENS4_18smem_ptr_flag_bitsILi8EEENSR_INS5_IJNSA_ILi8EEENSA_ILi128EEEEEENS5_IJS15_SC_EEEEEEEvNS4_8identityENS4_23SM90_TMA_LOAD_MULTICASTES19_vS1A_EENS_8epilogue10collective6detail29Sm90TmaWarpSpecializedAdapterINS1E_15DefaultEpilogueIaSK_SK_NS1D_6thread17LinearCombinationIaLi1EiiLNS1I_9ScaleType4KindE0ELNS_15FloatRoundStyleE2EaEENS1_15EpilogueDefaultEEEEEvvEEEEvNT_6ParamsE,"aw",@nobits
	.sectionflags	@""
	.align	16
	.zero		1024


//--------------------- .nv.shared.reserved.0     --------------------------
	.section	.nv.shared.reserved.0,"aw",@nobits
	.weak		__nv_reservedSMEM_offset_0_alias
	.size		__nv_reservedSMEM_offset_0_alias, 0, 0
	.other		__nv_reservedSMEM_offset_0_alias,@"STO_CUDA_RESERVED_SHARED STV_DEFAULT"
__nv_reservedSMEM_offset_0_alias:
	.zero		0


//--------------------- .nv.global                --------------------------
	.section	.nv.global,"aw",@nobits
.nv.global:
	.type		_ZN40_INTERNAL_bba78dc3_4_k_cu_50f4099d_167434cute1_E,@object
	.size		_ZN40_INTERNAL_bba78dc3_4_k_cu_50f4099d_167434cute1_E,(_ZN40_INTERNAL_bba78dc3_4_k_cu_50f4099d_167434cuda3std3__45__cpo6cbeginE - _ZN40_INTERNAL_bba78dc3_4_k_cu_50f4099d_167434cute1_E)
_ZN40_INTERNAL_bba78dc3_4_k_cu_50f4099d_167434cute1_E:
	.zero		1
	.type		_ZN40_INTERNAL_bba78dc3_4_k_cu_50f4099d_167434cuda3std3__45__cpo6cbeginE,@object
	.size		_ZN40_INTERNAL_bba78dc3_4_k_cu_50f4099d_167434cuda3std3__45__cpo6cbeginE,(_ZN40_INTERNAL_bba78dc3_4_k_cu_50f4099d_167434cuda3std3__48in_placeE - _ZN40_INTERNAL_bba78dc3_4_k_cu_50f4099d_167434cuda3std3__45__cpo6cbeginE)
_ZN40_INTERNAL_bba78dc3_4_k_cu_50f4099d_167434cuda3std3__45__cpo6cbeginE:
	.zero		1
	.type		_ZN40_INTERNAL_bba78dc3_4_k_cu_50f4099d_167434cuda3std3__48in_placeE,@object
	.size		_ZN40_INTERNAL_bba78dc3_4_k_cu_50f4099d_167434cuda3std3__48in_placeE,(_ZN40_INTERNAL_bba78dc3_4_k_cu_50f4099d_167434cuda3std6ranges3__45__cpo9iter_moveE - _ZN40_INTERNAL_bba78dc3_4_k_cu_50f4099d_167434cuda3std3__48in_placeE)
_ZN40_INTERNAL_bba78dc3_4_k_cu_50f4099d_167434cuda3std3__48in_placeE:
	.zero		1
	.type		_ZN40_INTERNAL_bba78dc3_4_k_cu_50f4099d_167434cuda3std6ranges3__45__cpo9iter_moveE,@object
	.size		_ZN40_INTERNAL_bba78dc3_4_k_cu_50f4099d_167434cuda3std6ranges3__45__cpo9iter_moveE,(_ZN40_INTERNAL_bba78dc3_4_k_cu_50f4099d_167434cuda3std3__45__cpo5beginE - _ZN40_INTERNAL_bba78dc3_4_k_cu_50f4099d_167434cuda3std6ranges3__45__cpo9iter_moveE)
_ZN40_INTERNAL_bba78dc3_4_k_cu_50f4099d_167434cuda3std6ranges3__45__cpo9iter_moveE:
	.zero		1
	.type		_ZN40_INTERNAL_bba78dc3_4_k_cu_50f4099d_167434cuda3std3__45__cpo5beginE,@object
	.size		_ZN40_INTERNAL_bba78dc3_4_k_cu_50f4099d_167434cuda3std3__45__cpo5beginE,(_ZN40_INTERNAL_bba78dc3_4_k_cu_50f4099d_167434cuda3std3__442_GLOBAL__N__bba78dc3_4_k_cu_50f4099d_167436ignoreE - _ZN40_INTERNAL_bba78dc3_4_k_cu_50f4099d_167434cuda3std3__45__cpo5beginE)
_ZN40_INTERNAL_bba78dc3_4_k_cu_50f4099d_167434cuda3std3__45__cpo5beginE:
	.zero		1
	.type		_ZN40_INTERNAL_bba78dc3_4_k_cu_50f4099d_167434cuda3std3__442_GLOBAL__N__bba78dc3_4_k_cu_50f4099d_167436ignoreE,@object
	.size		_ZN40_INTERNAL_bba78dc3_4_k_cu_50f4099d_167434cuda3std3__442_GLOBAL__N__bba78dc3_4_k_cu_50f4099d_167436ignoreE,(_ZN40_INTERNAL_bba78dc3_4_k_cu_50f4099d_167434cute7productE - _ZN40_INTERNAL_bba78dc3_4_k_cu_50f4099d_167434cuda3std3__442_GLOBAL__N__bba78dc3_4_k_cu_50f4099d_167436ignoreE)
_ZN40_INTERNAL_bba78dc3_4_k_cu_50f4099d_167434cuda3std3__442_GLOBAL__N__bba78dc3_4_k_cu_50f4099d_167436ignoreE:
	.zero		1
	.type		_ZN40_INTERNAL_bba78dc3_4_k_cu_50f4099d_167434cute7productE,@object
	.size		_ZN40_INTERNAL_bba78dc3_4_k_cu_50f4099d_167434cute7productE,(_ZN40_INTERNAL_bba78dc3_4_k_cu_50f4099d_167434cuda3std3__45__cpo3endE - _ZN40_INTERNAL_bba78dc3_4_k_cu_50f4099d_167434cute7productE)
_ZN40_INTERNAL_bba78dc3_4_k_cu_50f4099d_167434cute7productE:
	.zero		1
	.type		_ZN40_INTERNAL_bba78dc3_4_k_cu_50f4099d_167434cuda3std3__45__cpo3endE,@object
	.size		_ZN40_INTERNAL_bba78dc3_4_k_cu_50f4099d_167434cuda3std3__45__cpo3endE,(_ZN40_INTERNAL_bba78dc3_4_k_cu_50f4099d_167434cuda3std3__419piecewise_constructE - _ZN40_INTERNAL_bba78dc3_4_k_cu_50f4099d_167434cuda3std3__45__cpo3endE)
_ZN40_INTERNAL_bba78dc3_4_k_cu_50f4099d_167434cuda3std3__45__cpo3endE:
	.zero		1
	.type		_ZN40_INTERNAL_bba78dc3_4_k_cu_50f4099d_167434cuda3std3__419piecewise_constructE,@object
	.size		_ZN40_INTERNAL_bba78dc3_4_k_cu_50f4099d_167434cuda3std3__419piecewise_constructE,(_ZN40_INTERNAL_bba78dc3_4_k_cu_50f4099d_167434cuda3std3__45__cpo4cendE - _ZN40_INTERNAL_bba78dc3_4_k_cu_50f4099d_167434cuda3std3__419piecewise_constructE)
_ZN40_INTERNAL_bba78dc3_4_k_cu_50f4099d_167434cuda3std3__419piecewise_constructE:
	.zero		1
	.type		_ZN40_INTERNAL_bba78dc3_4_k_cu_50f4099d_167434cuda3std3__45__cpo4cendE,@object
	.size		_ZN40_INTERNAL_bba78dc3_4_k_cu_50f4099d_167434cuda3std3__45__cpo4cendE,(_ZN40_INTERNAL_bba78dc3_4_k_cu_50f4099d_167434cuda3std6ranges3__45__cpo4swapE - _ZN40_INTERNAL_bba78dc3_4_k_cu_50f4099d_167434cuda3std3__45__cpo4cendE)
_ZN40_INTERNAL_bba78dc3_4_k_cu_50f4099d_167434cuda3std3__45__cpo4cendE:
	.zero		1
	.type		_ZN40_INTERNAL_bba78dc3_4_k_cu_50f4099d_167434cuda3std6ranges3__45__cpo4swapE,@object
	.size		_ZN40_INTERNAL_bba78dc3_4_k_cu_50f4099d_167434cuda3std6ranges3__45__cpo4swapE,(.L_8 - _ZN40_INTERNAL_bba78dc3_4_k_cu_50f4099d_167434cuda3std6ranges3__45__cpo4swapE)
_ZN40_INTERNAL_bba78dc3_4_k_cu_50f4099d_167434cuda3std6ranges3__45__cpo4swapE:
	.zero		1
.L_8:


//--------------------- .nv.constant0._ZN7cutlass13device_kernelINS_4gemm6kernel13GemmUniversalIN4cute5tupleIJiiiiEEENS1_10collective13CollectiveMmaINS1_34MainloopSm90TmaGmmaWarpSpecializedILi2ENS5_IJNS4_1CILi2EEENSA_ILi1EEESC_EEENS1_35KernelTmaWarpSpecializedCooperativeEEENS5_IJNSA_ILi192EEENSA_ILi160EEENSA_ILi256EEEEEEaNS5_IJlSC_lEEEaSK_NS4_8TiledMMAINS4_8MMA_AtomIJNS4_4SM904GMMA26MMA_64x32x32_S32S8S8_SS_TNEEEENS4_6LayoutISD_NS5_IJSC_NSA_ILi0EEESS_EEEEENS5_IJNS4_10UnderscoreESV_SV_EEEEENS4_13SM90_TMA_LOADENS4_14ComposedLayoutINS4_7SwizzleILi3ELi4ELi3EEENS4_18smem_ptr_flag_bitsILi8EEENSR_INS5_IJNSA_ILi8EEENSA_ILi128EEEEEENS5_IJS15_SC_EEEEEEEvNS4_8identityENS4_23SM90_TMA_LOAD_MULTICASTES19_vS1A_EENS_8epilogue10collective6detail29Sm90TmaWarpSpecializedAdapterINS1E_15DefaultEpilogueIaSK_SK_NS1D_6thread17LinearCombinationIaLi1EiiLNS1I_9ScaleType4KindE0ELNS_15FloatRoundStyleE2EaEENS1_15EpilogueDefaultEEEEEvvEEEEvNT_6ParamsE --------------------------
	.section	.nv.constant0._ZN7cutlass13device_kernelINS_4gemm6kernel13GemmUniversalIN4cute5tupleIJiiiiEEENS1_10collective13CollectiveMmaINS1_34MainloopSm90TmaGmmaWarpSpecializedILi2ENS5_IJNS4_1CILi2EEENSA_ILi1EEESC_EEENS1_35KernelTmaWarpSpecializedCooperativeEEENS5_IJNSA_ILi192EEENSA_ILi160EEENSA_ILi256EEEEEEaNS5_IJlSC_lEEEaSK_NS4_8TiledMMAINS4_8MMA_AtomIJNS4_4SM904GMMA26MMA_64x32x32_S32S8S8_SS_TNEEEENS4_6LayoutISD_NS5_IJSC_NSA_ILi0EEESS_EEEEENS5_IJNS4_10UnderscoreESV_SV_EEEEENS4_13SM90_TMA_LOADENS4_14ComposedLayoutINS4_7SwizzleILi3ELi4ELi3EEENS4_18smem_ptr_flag_bitsILi8EEENSR_INS5_IJNSA_ILi8EEENSA_ILi128EEEEEENS5_IJS15_SC_EEEEEEEvNS4_8identityENS4_23SM90_TMA_LOAD_MULTICASTES19_vS1A_EENS_8epilogue10collective6detail29Sm90TmaWarpSpecializedAdapterINS1E_15DefaultEpilogueIaSK_SK_NS1D_6thread17LinearCombinationIaLi1EiiLNS1I_9ScaleType4KindE0ELNS_15FloatRoundStyleE2EaEENS1_15EpilogueDefaultEEEEEvvEEEEvNT_6ParamsE,"a",@progbits
	.sectionflags	@""
	.align	4
.nv.constant0._ZN7cutlass13device_kernelINS_4gemm6kernel13GemmUniversalIN4cute5tupleIJiiiiEEENS1_10collective13CollectiveMmaINS1_34MainloopSm90TmaGmmaWarpSpecializedILi2ENS5_IJNS4_1CILi2EEENSA_ILi1EEESC_EEENS1_35KernelTmaWarpSpecializedCooperativeEEENS5_IJNSA_ILi192EEENSA_ILi160EEENSA_ILi256EEEEEEaNS5_IJlSC_lEEEaSK_NS4_8TiledMMAINS4_8MMA_AtomIJNS4_4SM904GMMA26MMA_64x32x32_S32S8S8_SS_TNEEEENS4_6LayoutISD_NS5_IJSC_NSA_ILi0EEESS_EEEEENS5_IJNS4_10UnderscoreESV_SV_EEEEENS4_13SM90_TMA_LOADENS4_14ComposedLayoutINS4_7SwizzleILi3ELi4ELi3EEENS4_18smem_ptr_flag_bitsILi8EEENSR_INS5_IJNSA_ILi8EEENSA_ILi128EEEEEENS5_IJS15_SC_EEEEEEEvNS4_8identityENS4_23SM90_TMA_LOAD_MULTICASTES19_vS1A_EENS_8epilogue10collective6detail29Sm90TmaWarpSpecializedAdapterINS1E_15DefaultEpilogueIaSK_SK_NS1D_6thread17LinearCombinationIaLi1EiiLNS1I_9ScaleType4KindE0ELNS_15FloatRoundStyleE2EaEENS1_15EpilogueDefaultEEEEEvvEEEEvNT_6ParamsE:
	.zero		1664


//--------------------- SYMBOLS --------------------------

	.type		.nv.reservedSmem.offset0,@object
	.size		.nv.reservedSmem.offset0,0x4
	.type		__assertfail,@function
